def attn_fwd(
    Q,
    K,
    V,
    Out,
    Lse,
    sm_scale,
    stride_qz,
    stride_qh,
    stride_qm,
    stride_qk,
    stride_kz,
    stride_kh,
    stride_kn,
    stride_kk,
    stride_vz,
    stride_vh,
    stride_vn,
    stride_vk,
    stride_oz,
    stride_oh,
    stride_om,
    stride_ok,
    seqlen_q,
    seqlen_k,
    BLOCK_M: tl.constexpr,
    BLOCK_N: tl.constexpr,
    HEAD_DIM: tl.constexpr,
    CAUSAL: tl.constexpr,
):
    start_m = tl.program_id(0)
    off_hz = tl.program_id(1)
    q_off = off_hz * stride_qh
    k_off = off_hz * stride_kh
    v_off = off_hz * stride_vh
    offs_m = start_m * BLOCK_M + tl.arange(0, BLOCK_M)
    offs_d = tl.arange(0, HEAD_DIM)
    offs_n = tl.arange(0, BLOCK_N)
    q_ptrs = Q + q_off + offs_m[:, None] * stride_qm + offs_d[None, :] * stride_qk
    k_ptrs = K + k_off + offs_d[:, None] * stride_kk + offs_n[None, :] * stride_kn
    v_ptrs = V + v_off + offs_n[:, None] * stride_vn + offs_d[None, :] * stride_vk
    m_i = tl.full([BLOCK_M], float("-inf"), dtype=tl.float32)
    l_i = tl.zeros([BLOCK_M], dtype=tl.float32) + 1.0
    acc = tl.zeros([BLOCK_M, HEAD_DIM], dtype=tl.float32)
    q = tl.load(q_ptrs)
    acc, l_i, m_i = _attn_fwd_inner(
        acc,
        l_i,
        m_i,
        q,
        k_ptrs,
        v_ptrs,
        sm_scale,
        stride_kn,
        stride_vn,
        start_m,
        seqlen_k,
        BLOCK_M,
        BLOCK_N,
        HEAD_DIM,
        CAUSAL,
    )
    acc = acc / l_i[:, None]
    lse = m_i + tl.math.log2(l_i) / 1.4426950408889634
    o_ptrs = (
        Out
        + off_hz * stride_oh
        + offs_m[:, None] * stride_om
        + offs_d[None, :] * stride_ok
    )
    tl.store(o_ptrs, acc.to(Out.dtype.element_ty))
    tl.store(Lse + off_hz * seqlen_q + offs_m, lse)

# config = {"BLOCK_M": 32, "BLOCK_N": 64, "HEAD_DIM": 128, "arch": "sm_100", "causal": true, "dtype": "fp16", "num_stages": 2, "num_warps": 8}
# arch = sm_100


// ===== COMPILED SASS (sm_100a) =====

	.target	sm_100a

	.elftype	@"ET_EXEC"


//--------------------- .note.nv.tkinfo           --------------------------
	.section	.note.nv.tkinfo,"",@"SHT_NOTE"
	.sectionflags	@"SHF_NOTE_NV_TKINFO"
	.tkinfo
        /*0018*/ 	.word	0x00000081
        /*0030*/ 	.string	""
        /*0030*/ 	.string	"ptxas-blackwell"
        /*0030*/ 	.string	"Cuda compilation tools, release 12.9, V12.9.86"
        /*0030*/ 	.string	"Build cuda_12.9.r12.9/compiler.36037853_0"
        /*0030*/ 	.string	"-v  -suppress-debug-info  -lineinfo  -arch sm_100a "



//--------------------- .note.nv.cuver            --------------------------
	.section	.note.nv.cuver,"",@"SHT_NOTE"
	.sectionflags	@"SHF_NOTE_NV_CUVER"
        /*0018*/ 	.short	0x0001
        /*001a*/ 	.short	0x0064
        /*001c*/ 	.short	0x0001
        /*001e*/ 	.short	0x0000
        /*0020*/ 	.short	0x0001
        /*0022*/ 	.short	0x0000


//--------------------- .nv.info                  --------------------------
	.section	.nv.info,"",@"SHT_CUDA_INFO"
	.align	4


	//----- nvinfo : EIATTR_REGCOUNT
	.align		4
        /*0000*/ 	.byte	0x04, 0x2f
        /*0002*/ 	.short	(.L_2 - .L_1)
	.align		4
.L_1:
        /*0004*/ 	.word	index@(attn_fwd)
        /*0008*/ 	.word	0x000000eb


	//----- nvinfo : EIATTR_FRAME_SIZE
	.align		4
.L_2:
        /*000c*/ 	.byte	0x04, 0x11
        /*000e*/ 	.short	(.L_4 - .L_3)
	.align		4
.L_3:
        /*0010*/ 	.word	index@(attn_fwd)
        /*0014*/ 	.word	0x00000000


	//----- nvinfo : EIATTR_MIN_STACK_SIZE
	.align		4
.L_4:
        /*0018*/ 	.byte	0x04, 0x12
        /*001a*/ 	.short	(.L_6 - .L_5)
	.align		4
.L_5:
        /*001c*/ 	.word	index@(attn_fwd)
        /*0020*/ 	.word	0x00000000
.L_6:


//--------------------- .nv.info.attn_fwd         --------------------------
	.section	.nv.info.attn_fwd,"",@"SHT_CUDA_INFO"
	.sectionflags	@""
	.align	4


	//----- nvinfo : EIATTR_CUDA_API_VERSION
	.align		4
        /*0000*/ 	.byte	0x04, 0x37
        /*0002*/ 	.short	(.L_8 - .L_7)
.L_7:
        /*0004*/ 	.word	0x00000081


	//----- nvinfo : EIATTR_KPARAM_INFO
	.align		4
.L_8:
        /*0008*/ 	.byte	0x04, 0x17
        /*000a*/ 	.short	(.L_10 - .L_9)
.L_9:
        /*000c*/ 	.word	0x00000000
        /*0010*/ 	.short	0x0019
        /*0012*/ 	.short	0x0080
        /*0014*/ 	.byte	0x00, 0xf4, 0x21, 0x00


	//----- nvinfo : EIATTR_KPARAM_INFO
	.align		4
.L_10:
        /*0018*/ 	.byte	0x04, 0x17
        /*001a*/ 	.short	(.L_12 - .L_11)
.L_11:
        /*001c*/ 	.word	0x00000000
        /*0020*/ 	.short	0x0018
        /*0022*/ 	.short	0x0078
        /*0024*/ 	.byte	0x00, 0xf4, 0x21, 0x00


	//----- nvinfo : EIATTR_KPARAM_INFO
	.align		4
.L_12:
        /*0028*/ 	.byte	0x04, 0x17
        /*002a*/ 	.short	(.L_14 - .L_13)
.L_13:
        /*002c*/ 	.word	0x00000000
        /*0030*/ 	.short	0x0017
        /*0032*/ 	.short	0x0070
        /*0034*/ 	.byte	0x00, 0xf0, 0x11, 0x00


	//----- nvinfo : EIATTR_KPARAM_INFO
	.align		4
.L_14:
        /*0038*/ 	.byte	0x04, 0x17
        /*003a*/ 	.short	(.L_16 - .L_15)
.L_15:
        /*003c*/ 	.word	0x00000000
        /*0040*/ 	.short	0x0016
        /*0042*/ 	.short	0x006c
        /*0044*/ 	.byte	0x00, 0xf0, 0x11, 0x00


	//----- nvinfo : EIATTR_KPARAM_INFO
	.align		4
.L_16:
        /*0048*/ 	.byte	0x04, 0x17
        /*004a*/ 	.short	(.L_18 - .L_17)
.L_17:
        /*004c*/ 	.word	0x00000000
        /*0050*/ 	.short	0x0015
        /*0052*/ 	.short	0x0068
        /*0054*/ 	.byte	0x00, 0xf0, 0x11, 0x00


	//----- nvinfo : EIATTR_KPARAM_INFO
	.align		4
.L_18:
        /*0058*/ 	.byte	0x04, 0x17
        /*005a*/ 	.short	(.L_20 - .L_19)
.L_19:
        /*005c*/ 	.word	0x00000000
        /*0060*/ 	.short	0x0014
        /*0062*/ 	.short	0x0064
        /*0064*/ 	.byte	0x00, 0xf0, 0x11, 0x00


	//----- nvinfo : EIATTR_KPARAM_INFO
	.align		4
.L_20:
        /*0068*/ 	.byte	0x04, 0x17
        /*006a*/ 	.short	(.L_22 - .L_21)
.L_21:
        /*006c*/ 	.word	0x00000000
        /*0070*/ 	.short	0x0013
        /*0072*/ 	.short	0x0060
        /*0074*/ 	.byte	0x00, 0xf0, 0x11, 0x00


	//----- nvinfo : EIATTR_KPARAM_INFO
	.align		4
.L_22:
        /*0078*/ 	.byte	0x04, 0x17
        /*007a*/ 	.short	(.L_24 - .L_23)
.L_23:
        /*007c*/ 	.word	0x00000000
        /*0080*/ 	.short	0x0012
        /*0082*/ 	.short	0x005c
        /*0084*/ 	.byte	0x00, 0xf0, 0x11, 0x00


	//----- nvinfo : EIATTR_KPARAM_INFO
	.align		4
.L_24:
        /*0088*/ 	.byte	0x04, 0x17
        /*008a*/ 	.short	(.L_26 - .L_25)
.L_25:
        /*008c*/ 	.word	0x00000000
        /*0090*/ 	.short	0x0011
        /*0092*/ 	.short	0x0058
        /*0094*/ 	.byte	0x00, 0xf0, 0x11, 0x00


	//----- nvinfo : EIATTR_KPARAM_INFO
	.align		4
.L_26:
        /*0098*/ 	.byte	0x04, 0x17
        /*009a*/ 	.short	(.L_28 - .L_27)
.L_27:
        /*009c*/ 	.word	0x00000000
        /*00a0*/ 	.short	0x0010
        /*00a2*/ 	.short	0x0054
        /*00a4*/ 	.byte	0x00, 0xf0, 0x11, 0x00


	//----- nvinfo : EIATTR_KPARAM_INFO
	.align		4
.L_28:
        /*00a8*/ 	.byte	0x04, 0x17
        /*00aa*/ 	.short	(.L_30 - .L_29)
.L_29:
        /*00ac*/ 	.word	0x00000000
        /*00b0*/ 	.short	0x000f
        /*00b2*/ 	.short	0x0050
        /*00b4*/ 	.byte	0x00, 0xf0, 0x11, 0x00


	//----- nvinfo : EIATTR_KPARAM_INFO
	.align		4
.L_30:
        /*00b8*/ 	.byte	0x04, 0x17
        /*00ba*/ 	.short	(.L_32 - .L_31)
.L_31:
        /*00bc*/ 	.word	0x00000000
        /*00c0*/ 	.short	0x000e
        /*00c2*/ 	.short	0x004c
        /*00c4*/ 	.byte	0x00, 0xf0, 0x11, 0x00


	//----- nvinfo : EIATTR_KPARAM_INFO
	.align		4
.L_32:
        /*00c8*/ 	.byte	0x04, 0x17
        /*00ca*/ 	.short	(.L_34 - .L_33)
.L_33:
        /*00cc*/ 	.word	0x00000000
        /*00d0*/ 	.short	0x000d
        /*00d2*/ 	.short	0x0048
        /*00d4*/ 	.byte	0x00, 0xf0, 0x11, 0x00


	//----- nvinfo : EIATTR_KPARAM_INFO
	.align		4
.L_34:
        /*00d8*/ 	.byte	0x04, 0x17
        /*00da*/ 	.short	(.L_36 - .L_35)
.L_35:
        /*00dc*/ 	.word	0x00000000
        /*00e0*/ 	.short	0x000c
        /*00e2*/ 	.short	0x0044
        /*00e4*/ 	.byte	0x00, 0xf0, 0x11, 0x00


	//----- nvinfo : EIATTR_KPARAM_INFO
	.align		4
.L_36:
        /*00e8*/ 	.byte	0x04, 0x17
        /*00ea*/ 	.short	(.L_38 - .L_37)
.L_37:
        /*00ec*/ 	.word	0x00000000
        /*00f0*/ 	.short	0x000b
        /*00f2*/ 	.short	0x0040
        /*00f4*/ 	.byte	0x00, 0xf0, 0x11, 0x00


	//----- nvinfo : EIATTR_KPARAM_INFO
	.align		4
.L_38:
        /*00f8*/ 	.byte	0x04, 0x17
        /*00fa*/ 	.short	(.L_40 - .L_39)
.L_39:
        /*00fc*/ 	.word	0x00000000
        /*0100*/ 	.short	0x000a
        /*0102*/ 	.short	0x003c
        /*0104*/ 	.byte	0x00, 0xf0, 0x11, 0x00


	//----- nvinfo : EIATTR_KPARAM_INFO
	.align		4
.L_40:
        /*0108*/ 	.byte	0x04, 0x17
        /*010a*/ 	.short	(.L_42 - .L_41)
.L_41:
        /*010c*/ 	.word	0x00000000
        /*0110*/ 	.short	0x0009
        /*0112*/ 	.short	0x0038
        /*0114*/ 	.byte	0x00, 0xf0, 0x11, 0x00


	//----- nvinfo : EIATTR_KPARAM_INFO
	.align		4
.L_42:
        /*0118*/ 	.byte	0x04, 0x17
        /*011a*/ 	.short	(.L_44 - .L_43)
.L_43:
        /*011c*/ 	.word	0x00000000
        /*0120*/ 	.short	0x0008
        /*0122*/ 	.short	0x0034
        /*0124*/ 	.byte	0x00, 0xf0, 0x11, 0x00


	//----- nvinfo : EIATTR_KPARAM_INFO
	.align		4
.L_44:
        /*0128*/ 	.byte	0x04, 0x17
        /*012a*/ 	.short	(.L_46 - .L_45)
.L_45:
        /*012c*/ 	.word	0x00000000
        /*0130*/ 	.short	0x0007
        /*0132*/ 	.short	0x0030
        /*0134*/ 	.byte	0x00, 0xf0, 0x11, 0x00


	//----- nvinfo : EIATTR_KPARAM_INFO
	.align		4
.L_46:
        /*0138*/ 	.byte	0x04, 0x17
        /*013a*/ 	.short	(.L_48 - .L_47)
.L_47:
        /*013c*/ 	.word	0x00000000
        /*0140*/ 	.short	0x0006
        /*0142*/ 	.short	0x002c
        /*0144*/ 	.byte	0x00, 0xf0, 0x11, 0x00


	//----- nvinfo : EIATTR_KPARAM_INFO
	.align		4
.L_48:
        /*0148*/ 	.byte	0x04, 0x17
        /*014a*/ 	.short	(.L_50 - .L_49)
.L_49:
        /*014c*/ 	.word	0x00000000
        /*0150*/ 	.short	0x0005
        /*0152*/ 	.short	0x0028
        /*0154*/ 	.byte	0x00, 0xf0, 0x11, 0x00


	//----- nvinfo : EIATTR_KPARAM_INFO
	.align		4
.L_50:
        /*0158*/ 	.byte	0x04, 0x17
        /*015a*/ 	.short	(.L_52 - .L_51)
.L_51:
        /*015c*/ 	.word	0x00000000
        /*0160*/ 	.short	0x0004
        /*0162*/ 	.short	0x0020
        /*0164*/ 	.byte	0x00, 0xf4, 0x21, 0x00


	//----- nvinfo : EIATTR_KPARAM_INFO
	.align		4
.L_52:
        /*0168*/ 	.byte	0x04, 0x17
        /*016a*/ 	.short	(.L_54 - .L_53)
.L_53:
        /*016c*/ 	.word	0x00000000
        /*0170*/ 	.short	0x0003
        /*0172*/ 	.short	0x0018
        /*0174*/ 	.byte	0x00, 0xf4, 0x21, 0x00


	//----- nvinfo : EIATTR_KPARAM_INFO
	.align		4
.L_54:
        /*0178*/ 	.byte	0x04, 0x17
        /*017a*/ 	.short	(.L_56 - .L_55)
.L_55:
        /*017c*/ 	.word	0x00000000
        /*0180*/ 	.short	0x0002
        /*0182*/ 	.short	0x0010
        /*0184*/ 	.byte	0x00, 0xf4, 0x21, 0x00


	//----- nvinfo : EIATTR_KPARAM_INFO
	.align		4
.L_56:
        /*0188*/ 	.byte	0x04, 0x17
        /*018a*/ 	.short	(.L_58 - .L_57)
.L_57:
        /*018c*/ 	.word	0x00000000
        /*0190*/ 	.short	0x0001
        /*0192*/ 	.short	0x0008
        /*0194*/ 	.byte	0x00, 0xf4, 0x21, 0x00


	//----- nvinfo : EIATTR_KPARAM_INFO
	.align		4
.L_58:
        /*0198*/ 	.byte	0x04, 0x17
        /*019a*/ 	.short	(.L_60 - .L_59)
.L_59:
        /*019c*/ 	.word	0x00000000
        /*01a0*/ 	.short	0x0000
        /*01a2*/ 	.short	0x0000
        /*01a4*/ 	.byte	0x00, 0xf4, 0x21, 0x00


	//----- nvinfo : EIATTR_SPARSE_MMA_MASK
	.align		4
.L_60:
        /*01a8*/ 	.byte	0x03, 0x50
        /*01aa*/ 	.short	0x0000


	//----- nvinfo : EIATTR_MAXREG_COUNT
	.align		4
        /*01ac*/ 	.byte	0x03, 0x1b
        /*01ae*/ 	.short	0x00ff


	//----- nvinfo : EIATTR_NUM_BARRIERS
	.align		4
        /*01b0*/ 	.byte	0x02, 0x4c
        /*01b2*/ 	.byte	0x01
	.zero		1


	//----- nvinfo : EIATTR_COOP_GROUP_MASK_REGIDS
	.align		4
        /*01b4*/ 	.byte	0x04, 0x29
        /*01b6*/ 	.short	(.L_62 - .L_61)


	//   ....[0]....
.L_61:
        /*01b8*/ 	.word	0xffffffff


	//   ....[1]....
        /*01bc*/ 	.word	0xffffffff


	//   ....[2]....
        /*01c0*/ 	.word	0xffffffff


	//   ....[3]....
        /*01c4*/ 	.word	0xffffffff


	//   ....[4]....
        /*01c8*/ 	.word	0xffffffff


	//   ....[5]....
        /*01cc*/ 	.word	0xffffffff


	//   ....[6]....
        /*01d0*/ 	.word	0xffffffff


	//   ....[7]....
        /*01d4*/ 	.word	0xffffffff


	//   ....[8]....
        /*01d8*/ 	.word	0xffffffff


	//   ....[9]....
        /*01dc*/ 	.word	0xffffffff


	//   ....[10]....
        /*01e0*/ 	.word	0xffffffff


	//   ....[11]....
        /*01e4*/ 	.word	0xffffffff


	//   ....[12]....
        /*01e8*/ 	.word	0xffffffff


	//   ....[13]....
        /*01ec*/ 	.word	0xffffffff


	//   ....[14]....
        /*01f0*/ 	.word	0xffffffff


	//   ....[15]....
        /*01f4*/ 	.word	0xffffffff


	//   ....[16]....
        /*01f8*/ 	.word	0xffffffff


	//   ....[17]....
        /*01fc*/ 	.word	0xffffffff


	//   ....[18]....
        /*0200*/ 	.word	0xffffffff


	//   ....[19]....
        /*0204*/ 	.word	0xffffffff


	//   ....[20]....
        /*0208*/ 	.word	0xffffffff


	//   ....[21]....
        /*020c*/ 	.word	0xffffffff


	//----- nvinfo : EIATTR_COOP_GROUP_INSTR_OFFSETS
	.align		4
.L_62:
        /*0210*/ 	.byte	0x04, 0x28
        /*0212*/ 	.short	(.L_64 - .L_63)


	//   ....[0]....
.L_63:
        /*0214*/ 	.word	0x00002400


	//   ....[1]....
        /*0218*/ 	.word	0x00002450


	//   ....[2]....
        /*021c*/ 	.word	0x00002470


	//   ....[3]....
        /*0220*/ 	.word	0x00002480


	//   ....[4]....
        /*0224*/ 	.word	0x000024b0


	//   ....[5]....
        /*0228*/ 	.word	0x000024d0


	//   ....[6]....
        /*022c*/ 	.word	0x000024f0


	//   ....[7]....
        /*0230*/ 	.word	0x00002500


	//   ....[8]....
        /*0234*/ 	.word	0x00002730


	//   ....[9]....
        /*0238*/ 	.word	0x00002750


	//   ....[10]....
        /*023c*/ 	.word	0x00002770


	//   ....[11]....
        /*0240*/ 	.word	0x00002a00


	//   ....[12]....
        /*0244*/ 	.word	0x00002a40


	//   ....[13]....
        /*0248*/ 	.word	0x00002a90


	//   ....[14]....
        /*024c*/ 	.word	0x00002aa0


	//   ....[15]....
        /*0250*/ 	.word	0x00002af0


	//   ....[16]....
        /*0254*/ 	.word	0x00002b00


	//   ....[17]....
        /*0258*/ 	.word	0x00002b50


	//   ....[18]....
        /*025c*/ 	.word	0x00002b80


	//   ....[19]....
        /*0260*/ 	.word	0x00002ca0


	//   ....[20]....
        /*0264*/ 	.word	0x00002cc0


	//   ....[21]....
        /*0268*/ 	.word	0x00002ce0


	//----- nvinfo : EIATTR_VRC_CTA_INIT_COUNT
	.align		4
.L_64:
        /*026c*/ 	.byte	0x02, 0x4a
	.zero		1
	.zero		1


	//----- nvinfo : EIATTR_EXIT_INSTR_OFFSETS
	.align		4
        /*0270*/ 	.byte	0x04, 0x1c
        /*0272*/ 	.short	(.L_66 - .L_65)


	//   ....[0]....
.L_65:
        /*0274*/ 	.word	0x00004ce0


	//   ....[1]....
        /*0278*/ 	.word	0x00004d10


	//----- nvinfo : EIATTR_REQNTID
	.align		4
.L_66:
        /*027c*/ 	.byte	0x04, 0x10
        /*027e*/ 	.short	(.L_68 - .L_67)
.L_67:
        /*0280*/ 	.word	0x00000100
        /*0284*/ 	.word	0x00000001
        /*0288*/ 	.word	0x00000001


	//----- nvinfo : EIATTR_CRS_STACK_SIZE
	.align		4
.L_68:
        /*028c*/ 	.byte	0x04, 0x1e
        /*028e*/ 	.short	(.L_70 - .L_69)
.L_69:
        /*0290*/ 	.word	0x00000000


	//----- nvinfo : EIATTR_CBANK_PARAM_SIZE
	.align		4
.L_70:
        /*0294*/ 	.byte	0x03, 0x19
        /*0296*/ 	.short	0x0088


	//----- nvinfo : EIATTR_PARAM_CBANK
	.align		4
        /*0298*/ 	.byte	0x04, 0x0a
        /*029a*/ 	.short	(.L_72 - .L_71)
	.align		4
.L_71:
        /*029c*/ 	.word	index@(.nv.constant0.attn_fwd)
        /*02a0*/ 	.short	0x0380
        /*02a2*/ 	.short	0x0088


	//----- nvinfo : EIATTR_SW_WAR
	.align		4
.L_72:
        /*02a4*/ 	.byte	0x04, 0x36
        /*02a6*/ 	.short	(.L_74 - .L_73)
.L_73:
        /*02a8*/ 	.word	0x00000008
.L_74:


//--------------------- .nv.compat                --------------------------
	.section	.nv.compat,"",@"SHT_CUDA_COMPAT_INFO"
	.align	4
        /*0000*/ 	.byte	0x02, 0x02, 0x01, 0x00, 0x02, 0x05, 0x05, 0x00, 0x02, 0x03, 0x00, 0x00, 0x02, 0x06, 0x01, 0x00


//--------------------- .nv.callgraph             --------------------------
	.section	.nv.callgraph,"",@"SHT_CUDA_CALLGRAPH"
	.align	4
	.sectionentsize	8
	.align		4
        /*0000*/ 	.word	0x00000000
	.align		4
        /*0004*/ 	.word	0xffffffff
	.align		4
        /*0008*/ 	.word	0x00000000
	.align		4
        /*000c*/ 	.word	0xfffffffe
	.align		4
        /*0010*/ 	.word	0x00000000
	.align		4
        /*0014*/ 	.word	0xfffffffd
	.align		4
        /*0018*/ 	.word	0x00000000
	.align		4
        /*001c*/ 	.word	0xfffffffc


//--------------------- .nv.constant4             --------------------------
	.section	.nv.constant4,"a",@progbits
	.align	8
	.align		8
.nv.constant4:
        /*0000*/ 	.dword	_$_str


//--------------------- .text.attn_fwd            --------------------------
	.section	.text.attn_fwd,"ax",@progbits
	.align	128
        .global         attn_fwd
        .type           attn_fwd,@function
        .size           attn_fwd,(.L_x_11 - attn_fwd)
        .other          attn_fwd,@"STO_CUDA_ENTRY STV_DEFAULT"
attn_fwd:
.text.attn_fwd:
[----:B------:R-:W0:Y:S01]  /*0000*/  LDC R1, c[0x0][0x37c] ;  /* 0x0000df00ff017b82 */ /* 0x000e220000000800 */
[----:B------:R-:W1:Y:S07]  /*0010*/  S2R R17, SR_CTAID.X ;  /* 0x0000000000117919 */ /* 0x000e6e0000002500 */
[----:B------:R-:W2:Y:S01]  /*0020*/  S2UR UR9, SR_CTAID.Y ;  /* 0x00000000000979c3 */ /* 0x000ea20000002600 */
[----:B------:R-:W2:Y:S01]  /*0030*/  LDCU.64 UR4, c[0x0][0x3b0] ;  /* 0x00007600ff0477ac */ /* 0x000ea20008000a00 */
[----:B------:R-:W3:Y:S01]  /*0040*/  S2R R0, SR_TID.X ;  /* 0x0000000000007919 */ /* 0x000ee20000002100 */
[----:B------:R-:W4:Y:S05]  /*0050*/  LDCU.64 UR10, c[0x0][0x358] ;  /* 0x00006b00ff0a77ac */ /* 0x000f2a0008000a00 */
[----:B------:R-:W5:Y:S08]  /*0060*/  LDC R32, c[0x0][0x3b8] ;  /* 0x0000ee00ff207b82 */ /* 0x000f700000000800 */
[----:B------:R-:W0:Y:S01]  /*0070*/  LDC.64 R28, c[0x0][0x380] ;  /* 0x0000e000ff1c7b82 */ /* 0x000e220000000a00 */
[----:B--2---:R-:W-:-:S04]  /*0080*/  UIMAD UR4, UR9, UR4, URZ ;  /* 0x00000004090472a4 */ /* 0x004fc8000f8e02ff */
[----:B------:R-:W-:Y:S01]  /*0090*/  USHF.L.U32 UR6, UR4, 0x1, URZ ;  /* 0x0000000104067899 */ /* 0x000fe200080006ff */
[----:B-1----:R-:W-:Y:S01]  /*00a0*/  IMAD.SHL.U32 R17, R17, 0x20, RZ ;  /* 0x0000002011117824 */ /* 0x002fe200078e00ff */
[----:B---3--:R-:W-:-:S04]  /*00b0*/  SHF.R.U32.HI R4, RZ, 0x5, R0 ;  /* 0x00000005ff047819 */ /* 0x008fc80000011600 */
[----:B------:R-:W-:Y:S02]  /*00c0*/  LOP3.LUT R2, R17, 0x1f, R0, 0xf8, !PT ;  /* 0x0000001f11027812 */ /* 0x000fe400078ef800 */
[----:B------:R-:W-:-:S03]  /*00d0*/  SGXT.U32 R4, R4, 0x3 ;  /* 0x000000030404781a */ /* 0x000fc60000000000 */
[----:B------:R-:W-:Y:S01]  /*00e0*/  IMAD R3, R2, UR5, RZ ;  /* 0x0000000502037c24 */ /* 0x000fe2000f8e02ff */
[----:B------:R-:W-:Y:S01]  /*00f0*/  UIMAD.WIDE UR4, UR4, 0x2, URZ ;  /* 0x00000002040478a5 */ /* 0x000fe2000f8e02ff */
[----:B-----5:R-:W-:Y:S02]  /*0100*/  IMAD R7, R4, R32, RZ ;  /* 0x0000002004077224 */ /* 0x020fe400078e02ff */
[C---:B------:R-:W-:Y:S02]  /*0110*/  IMAD.SHL.U32 R5, R3.reuse, 0x2, RZ ;  /* 0x0000000203057824 */ /* 0x040fe400078e00ff */
[----:B------:R-:W-:-:S03]  /*0120*/  IMAD.HI R4, R3, 0x2, RZ ;  /* 0x0000000203047827 */ /* 0x000fc600078e02ff */
[----:B0-----:R-:W-:Y:S01]  /*0130*/  IADD3 R28, P0, P1, R5, UR6, R28 ;  /* 0x00000006051c7c10 */ /* 0x001fe2000f91e01c */
[----:B------:R-:W-:-:S03]  /*0140*/  IMAD R3, R32, 0x8, R7 ;  /* 0x0000000820037824 */ /* 0x000fc600078e0207 */
[----:B------:R-:W-:Y:S01]  /*0150*/  IADD3.X R30, PT, PT, R4, UR5, R29, P0, P1 ;  /* 0x00000005041e7c10 */ /* 0x000fe200087e241d */
[C---:B------:R-:W-:Y:S01]  /*0160*/  IMAD R9, R32.reuse, 0x8, R3 ;  /* 0x0000000820097824 */ /* 0x040fe200078e0203 */
[-C--:B------:R-:W-:Y:S02]  /*0170*/  LEA R4, P0, R7, R28.reuse, 0x1 ;  /* 0x0000001c07047211 */ /* 0x080fe400078008ff */
[----:B------:R-:W-:Y:S01]  /*0180*/  LEA R6, P1, R3, R28, 0x1 ;  /* 0x0000001c03067211 */ /* 0x000fe200078208ff */
[C---:B------:R-:W-:Y:S01]  /*0190*/  IMAD R11, R32.reuse, 0x8, R9 ;  /* 0x00000008200b7824 */ /* 0x040fe200078e0209 */
[----:B------:R-:W-:Y:S02]  /*01a0*/  LEA.HI.X.SX32 R5, R7, R30, 0x1, P0 ;  /* 0x0000001e07057211 */ /* 0x000fe400000f0eff */
[----:B------:R-:W-:Y:S02]  /*01b0*/  LEA R8, P0, R9, R28, 0x1 ;  /* 0x0000001c09087211 */ /* 0x000fe400078008ff */
[-C--:B------:R-:W-:Y:S01]  /*01c0*/  LEA.HI.X.SX32 R7, R3, R30.reuse, 0x1, P1 ;  /* 0x0000001e03077211 */ /* 0x080fe200008f0eff */
[C---:B------:R-:W-:Y:S01]  /*01d0*/  IMAD R3, R32.reuse, 0x8, R11 ;  /* 0x0000000820037824 */ /* 0x040fe200078e020b */
[----:B------:R-:W-:Y:S01]  /*01e0*/  LEA.HI.X.SX32 R9, R9, R30, 0x1, P0 ;  /* 0x0000001e09097211 */ /* 0x000fe200000f0eff */
[----:B----4-:R0:W2:Y:S01]  /*01f0*/  LDG.E.U16 R18, desc[UR10][R4.64] ;  /* 0x0000000a04127981 */ /* 0x0100a2000c1e1500 */
[----:B------:R-:W-:Y:S01]  /*0200*/  LEA R10, P0, R11, R28, 0x1 ;  /* 0x0000001c0b0a7211 */ /* 0x000fe200078008ff */
[----:B------:R-:W-:-:S02]  /*0210*/  IMAD R15, R32, 0x8, R3 ;  /* 0x00000008200f7824 */ /* 0x000fc400078e0203 */
[----:B------:R1:W3:Y:S01]  /*0220*/  LDG.E.U16 R19, desc[UR10][R6.64] ;  /* 0x0000000a06137981 */ /* 0x0002e2000c1e1500 */
[----:B------:R-:W-:Y:S02]  /*0230*/  LEA.HI.X.SX32 R11, R11, R30, 0x1, P0 ;  /* 0x0000001e0b0b7211 */ /* 0x000fe400000f0eff */
[C---:B------:R-:W-:Y:S01]  /*0240*/  LEA R12, P0, R3.reuse, R28, 0x1 ;  /* 0x0000001c030c7211 */ /* 0x040fe200078008ff */
[----:B------:R4:W5:Y:S03]  /*0250*/  LDG.E.U16 R20, desc[UR10][R8.64] ;  /* 0x0000000a08147981 */ /* 0x000966000c1e1500 */
[----:B------:R-:W-:Y:S01]  /*0260*/  LEA.HI.X.SX32 R13, R3, R30, 0x1, P0 ;  /* 0x0000001e030d7211 */ /* 0x000fe200000f0eff */
[C---:B------:R-:W-:Y:S01]  /*0270*/  IMAD R3, R32.reuse, 0x8, R15 ;  /* 0x0000000820037824 */ /* 0x040fe200078e020f */
[-C--:B0-----:R-:W-:Y:S01]  /*0280*/  LEA R4, P0, R15, R28.reuse, 0x1 ;  /* 0x0000001c0f047211 */ /* 0x081fe200078008ff */
[----:B------:R0:W5:Y:S02]  /*0290*/  LDG.E.U16 R21, desc[UR10][R10.64] ;  /* 0x0000000a0a157981 */ /* 0x000164000c1e1500 */
[----:B------:R-:W-:Y:S01]  /*02a0*/  IMAD R16, R32, 0x8, R3 ;  /* 0x0000000820107824 */ /* 0x000fe200078e0203 */
[----:B------:R-:W-:Y:S01]  /*02b0*/  LEA R14, P1, R3, R28, 0x1 ;  /* 0x0000001c030e7211 */ /* 0x000fe200078208ff */
[----:B------:R0:W5:Y:S01]  /*02c0*/  LDG.E.U16 R22, desc[UR10][R12.64] ;  /* 0x0000000a0c167981 */ /* 0x000162000c1e1500 */
[----:B------:R-:W-:-:S02]  /*02d0*/  LEA.HI.X.SX32 R5, R15, R30, 0x1, P0 ;  /* 0x0000001e0f057211 */ /* 0x000fc400000f0eff */
[----:B------:R-:W-:Y:S02]  /*02e0*/  LEA.HI.X.SX32 R15, R3, R30, 0x1, P1 ;  /* 0x0000001e030f7211 */ /* 0x000fe400008f0eff */
[----:B-1----:R-:W-:Y:S01]  /*02f0*/  LEA R6, P0, R16, R28, 0x1 ;  /* 0x0000001c10067211 */ /* 0x002fe200078008ff */
[----:B------:R1:W5:Y:S01]  /*0300*/  LDG.E.U16 R23, desc[UR10][R4.64] ;  /* 0x0000000a04177981 */ /* 0x000362000c1e1500 */
[----:B------:R-:W-:Y:S02]  /*0310*/  LEA R3, R32, R16, 0x3 ;  /* 0x0000001020037211 */ /* 0x000fe400078e18ff */
[----:B------:R-:W-:Y:S01]  /*0320*/  LEA.HI.X.SX32 R7, R16, R30, 0x1, P0 ;  /* 0x0000001e10077211 */ /* 0x000fe200000f0eff */
[----:B------:R1:W5:Y:S01]  /*0330*/  LDG.E.U16 R24, desc[UR10][R14.64] ;  /* 0x0000000a0e187981 */ /* 0x000362000c1e1500 */
[C---:B----4-:R-:W-:Y:S01]  /*0340*/  LEA R8, P0, R3.reuse, R28, 0x1 ;  /* 0x0000001c03087211 */ /* 0x050fe200078008ff */
[C---:B0-----:R-:W-:Y:S02]  /*0350*/  IMAD R11, R32.reuse, 0x8, R3 ;  /* 0x00000008200b7824 */ /* 0x041fe400078e0203 */
[----:B------:R0:W4:Y:S01]  /*0360*/  LDG.E.U16 R25, desc[UR10][R6.64] ;  /* 0x0000000a06197981 */ /* 0x000122000c1e1500 */
[----:B------:R-:W-:Y:S01]  /*0370*/  LEA.HI.X.SX32 R9, R3, R30, 0x1, P0 ;  /* 0x0000001e03097211 */ /* 0x000fe200000f0eff */
[----:B------:R-:W-:Y:S01]  /*0380*/  IMAD R3, R32, 0x8, R11 ;  /* 0x0000000820037824 */ /* 0x000fe200078e020b */
[----:B------:R-:W-:-:S03]  /*0390*/  LEA R10, P0, R11, R28, 0x1 ;  /* 0x0000001c0b0a7211 */ /* 0x000fc600078008ff */
[C---:B------:R-:W-:Y:S01]  /*03a0*/  IMAD R16, R32.reuse, 0x8, R3 ;  /* 0x0000000820107824 */ /* 0x040fe200078e0203 */
[----:B------:R-:W-:Y:S01]  /*03b0*/  LEA R12, P1, R3, R28, 0x1 ;  /* 0x0000001c030c7211 */ /* 0x000fe200078208ff */
[----:B------:R0:W4:Y:S01]  /*03c0*/  LDG.E.U16 R26, desc[UR10][R8.64] ;  /* 0x0000000a081a7981 */ /* 0x000122000c1e1500 */
[-C--:B------:R-:W-:Y:S02]  /*03d0*/  LEA.HI.X.SX32 R11, R11, R30.reuse, 0x1, P0 ;  /* 0x0000001e0b0b7211 */ /* 0x080fe400000f0eff */
[----:B------:R-:W-:Y:S01]  /*03e0*/  LEA.HI.X.SX32 R13, R3, R30, 0x1, P1 ;  /* 0x0000001e030d7211 */ /* 0x000fe200008f0eff */
[----:B------:R-:W-:Y:S01]  /*03f0*/  IMAD R3, R32, 0x8, R16 ;  /* 0x0000000820037824 */ /* 0x000fe200078e0210 */
[----:B-1----:R-:W-:Y:S01]  /*0400*/  LEA R4, P0, R16, R28, 0x1 ;  /* 0x0000001c10047211 */ /* 0x002fe200078008ff */
[----:B------:R1:W4:Y:S02]  /*0410*/  LDG.E.U16 R27, desc[UR10][R10.64] ;  /* 0x0000000a0a1b7981 */ /* 0x000324000c1e1500 */
[----:B------:R-:W-:Y:S01]  /*0420*/  IMAD R15, R32, 0x8, R3 ;  /* 0x00000008200f7824 */ /* 0x000fe200078e0203 */
[----:B------:R-:W-:Y:S01]  /*0430*/  LEA.HI.X.SX32 R5, R16, R30, 0x1, P0 ;  /* 0x0000001e10057211 */ /* 0x000fe200000f0eff */
[----:B------:R-:W4:Y:S01]  /*0440*/  LDG.E.U16 R12, desc[UR10][R12.64] ;  /* 0x0000000a0c0c7981 */ /* 0x000f22000c1e1500 */
[----:B0-----:R-:W-:Y:S01]  /*0450*/  LEA R6, P0, R3, R28, 0x1 ;  /* 0x0000001c03067211 */ /* 0x001fe200078008ff */
[----:B------:R-:W-:-:S02]  /*0460*/  IMAD R16, R32, 0x8, R15 ;  /* 0x0000000820107824 */ /* 0x000fc400078e020f */
[----:B------:R0:W4:Y:S01]  /*0470*/  LDG.E.U16 R4, desc[UR10][R4.64] ;  /* 0x0000000a04047981 */ /* 0x000122000c1e1500 */
[----:B------:R-:W-:Y:S01]  /*0480*/  LEA.HI.X.SX32 R7, R3, R30, 0x1, P0 ;  /* 0x0000001e03077211 */ /* 0x000fe200000f0eff */
[----:B------:R-:W-:Y:S01]  /*0490*/  IMAD R3, R32, 0x8, R16 ;  /* 0x0000000820037824 */ /* 0x000fe200078e0210 */
[CC--:B------:R-:W-:Y:S02]  /*04a0*/  LEA R8, P0, R15.reuse, R28.reuse, 0x1 ;  /* 0x0000001c0f087211 */ /* 0x0c0fe400078008ff */
[C---:B------:R-:W-:Y:S01]  /*04b0*/  LEA R14, P1, R16.reuse, R28, 0x1 ;  /* 0x0000001c100e7211 */ /* 0x040fe200078208ff */
[----:B------:R-:W4:Y:S01]  /*04c0*/  LDG.E.U16 R6, desc[UR10][R6.64] ;  /* 0x0000000a06067981 */ /* 0x000f22000c1e1500 */
[----:B------:R-:W-:Y:S02]  /*04d0*/  LEA.HI.X.SX32 R9, R15, R30, 0x1, P0 ;  /* 0x0000001e0f097211 */ /* 0x000fe400000f0eff */
[C---:B-1----:R-:W-:Y:S02]  /*04e0*/  LEA R10, P0, R3.reuse, R28, 0x1 ;  /* 0x0000001c030a7211 */ /* 0x042fe400078008ff */
[-C--:B------:R-:W-:Y:S01]  /*04f0*/  LEA.HI.X.SX32 R15, R16, R30.reuse, 0x1, P1 ;  /* 0x0000001e100f7211 */ /* 0x080fe200008f0eff */
[----:B------:R1:W4:Y:S01]  /*0500*/  LDG.E.U16 R8, desc[UR10][R8.64] ;  /* 0x0000000a08087981 */ /* 0x000322000c1e1500 */
[----:B------:R-:W-:-:S03]  /*0510*/  LEA.HI.X.SX32 R11, R3, R30, 0x1, P0 ;  /* 0x0000001e030b7211 */ /* 0x000fc600000f0eff */
[----:B------:R-:W4:Y:S04]  /*0520*/  LDG.E.U16 R14, desc[UR10][R14.64] ;  /* 0x0000000a0e0e7981 */ /* 0x000f28000c1e1500 */
[----:B------:R0:W4:Y:S01]  /*0530*/  LDG.E.U16 R10, desc[UR10][R10.64] ;  /* 0x0000000a0a0a7981 */ /* 0x000122000c1e1500 */
[----:B------:R-:W0:Y:S01]  /*0540*/  S2UR UR8, SR_CgaCtaId ;  /* 0x00000000000879c3 */ /* 0x000e220000008800 */
[C---:B------:R-:W-:Y:S01]  /*0550*/  LOP3.LUT R3, R0.reuse, 0xc0, RZ, 0xc0, !PT ;  /* 0x000000c000037812 */ /* 0x040fe200078ec0ff */
[----:B------:R-:W-:Y:S01]  /*0560*/  UMOV UR4, 0x400 ;  /* 0x0000040000047882 */ /* 0x000fe20000000000 */
[----:B------:R-:W-:Y:S02]  /*0570*/  IMAD.SHL.U32 R16, R0, 0x2, RZ ;  /* 0x0000000200107824 */ /* 0x000fe400078e00ff */
[----:B------:R-:W-:-:S04]  /*0580*/  SHF.R.U32.HI R3, RZ, 0x2, R3 ;  /* 0x00000002ff037819 */ /* 0x000fc80000011603 */
[----:B------:R-:W-:Y:S01]  /*0590*/  LOP3.LUT R3, R3, 0x1fe, R16, 0x78, !PT ;  /* 0x000001fe03037812 */ /* 0x000fe200078e7810 */
[----:B0-----:R-:W-:Y:S01]  /*05a0*/  ULEA UR8, UR8, UR4, 0x18 ;  /* 0x0000000408087291 */ /* 0x001fe2000f8ec0ff */
[----:B------:R-:W-:Y:S01]  /*05b0*/  MOV R168, 0xff800000 ;  /* 0xff80000000a87802 */ /* 0x000fe20000000f00 */
[----:B------:R-:W-:Y:S01]  /*05c0*/  IMAD.MOV.U32 R169, RZ, RZ, -0x800000 ;  /* 0xff800000ffa97424 */ /* 0x000fe200078e00ff */
[----:B------:R-:W-:Y:S01]  /*05d0*/  CS2R R96, SRZ ;  /* 0x0000000000607805 */ /* 0x000fe2000001ff00 */
[----:B------:R-:W-:Y:S01]  /*05e0*/  IMAD.MOV.U32 R166, RZ, RZ, -0x800000 ;  /* 0xff800000ffa67424 */ /* 0x000fe200078e00ff */
[----:B------:R-:W-:Y:S01]  /*05f0*/  CS2R R98, SRZ ;  /* 0x0000000000627805 */ /* 0x000fe2000001ff00 */
[----:B------:R-:W-:Y:S01]  /*0600*/  IMAD.MOV.U32 R167, RZ, RZ, -0x800000 ;  /* 0xff800000ffa77424 */ /* 0x000fe200078e00ff */
[----:B------:R-:W-:Y:S01]  /*0610*/  CS2R R100, SRZ ;  /* 0x0000000000647805 */ /* 0x000fe2000001ff00 */
[----:B------:R-:W-:Y:S01]  /*0620*/  IMAD.MOV.U32 R212, RZ, RZ, 0x3f800000 ;  /* 0x3f800000ffd47424 */ /* 0x000fe200078e00ff */
[----:B------:R-:W-:Y:S01]  /*0630*/  CS2R R102, SRZ ;  /* 0x0000000000667805 */ /* 0x000fe2000001ff00 */
[----:B------:R-:W-:Y:S01]  /*0640*/  IMAD.MOV.U32 R213, RZ, RZ, 0x3f800000 ;  /* 0x3f800000ffd57424 */ /* 0x000fe200078e00ff */
[----:B------:R-:W-:Y:S01]  /*0650*/  CS2R R124, SRZ ;  /* 0x00000000007c7805 */ /* 0x000fe2000001ff00 */
[----:B------:R-:W-:Y:S01]  /*0660*/  IMAD.MOV.U32 R210, RZ, RZ, 0x3f800000 ;  /* 0x3f800000ffd27424 */ /* 0x000fe200078e00ff */
[----:B------:R-:W-:Y:S01]  /*0670*/  CS2R R126, SRZ ;  /* 0x00000000007e7805 */ /* 0x000fe2000001ff00 */
[----:B------:R-:W-:Y:S01]  /*0680*/  IMAD.MOV.U32 R211, RZ, RZ, 0x3f800000 ;  /* 0x3f800000ffd37424 */ /* 0x000fe200078e00ff */
[----:B------:R-:W-:-:S02]  /*0690*/  CS2R R116, SRZ ;  /* 0x0000000000747805 */ /* 0x000fc4000001ff00 */
[----:B------:R-:W-:Y:S02]  /*06a0*/  CS2R R118, SRZ ;  /* 0x0000000000767805 */ /* 0x000fe4000001ff00 */
[C---:B------:R-:W-:Y:S02]  /*06b0*/  LOP3.LUT R5, R0.reuse, 0x3, RZ, 0xc0, !PT ;  /* 0x0000000300057812 */ /* 0x040fe400078ec0ff */
[C---:B-1----:R-:W-:Y:S02]  /*06c0*/  LOP3.LUT R9, R0.reuse, 0xe0, RZ, 0xc0, !PT ;  /* 0x000000e000097812 */ /* 0x042fe400078ec0ff */
[----:B------:R-:W-:Y:S01]  /*06d0*/  LOP3.LUT R11, R0, 0x3f, RZ, 0xc0, !PT ;  /* 0x0000003f000b7812 */ /* 0x000fe200078ec0ff */
[----:B--2---:R-:W-:Y:S04]  /*06e0*/  STS.U16 [R3+UR8+0x4000], R18 ;  /* 0x0040001203007988 */ /* 0x004fe80008000408 */
[----:B---3--:R-:W-:Y:S04]  /*06f0*/  STS.U16 [R3+UR8+0x4200], R19 ;  /* 0x0042001303007988 */ /* 0x008fe80008000408 */
[----:B-----5:R-:W-:Y:S04]  /*0700*/  STS.U16 [R3+UR8+0x4400], R20 ;  /* 0x0044001403007988 */ /* 0x020fe80008000408 */
[----:B------:R-:W-:Y:S04]  /*0710*/  STS.U16 [R3+UR8+0x4600], R21 ;  /* 0x0046001503007988 */ /* 0x000fe80008000408 */
[----:B------:R-:W-:Y:S04]  /*0720*/  STS.U16 [R3+UR8+0x4800], R22 ;  /* 0x0048001603007988 */ /* 0x000fe80008000408 */
[----:B------:R-:W-:Y:S04]  /*0730*/  STS.U16 [R3+UR8+0x4a00], R23 ;  /* 0x004a001703007988 */ /* 0x000fe80008000408 */
[----:B------:R-:W-:Y:S04]  /*0740*/  STS.U16 [R3+UR8+0x4c00], R24 ;  /* 0x004c001803007988 */ /* 0x000fe80008000408 */
[----:B----4-:R-:W-:Y:S04]  /*0750*/  STS.U16 [R3+UR8+0x4e00], R25 ;  /* 0x004e001903007988 */ /* 0x010fe80008000408 */
[----:B------:R-:W-:Y:S04]  /*0760*/  STS.U16 [R3+UR8+0x5000], R26 ;  /* 0x0050001a03007988 */ /* 0x000fe80008000408 */
[----:B------:R-:W-:Y:S04]  /*0770*/  STS.U16 [R3+UR8+0x5200], R27 ;  /* 0x0052001b03007988 */ /* 0x000fe80008000408 */
[----:B------:R-:W-:Y:S04]  /*0780*/  STS.U16 [R3+UR8+0x5400], R12 ;  /* 0x0054000c03007988 */ /* 0x000fe80008000408 */
[----:B------:R-:W-:Y:S04]  /*0790*/  STS.U16 [R3+UR8+0x5600], R4 ;  /* 0x0056000403007988 */ /* 0x000fe80008000408 */
[----:B------:R-:W-:Y:S04]  /*07a0*/  STS.U16 [R3+UR8+0x5800], R6 ;  /* 0x0058000603007988 */ /* 0x000fe80008000408 */
[----:B------:R-:W-:Y:S04]  /*07b0*/  STS.U16 [R3+UR8+0x5a00], R8 ;  /* 0x005a000803007988 */ /* 0x000fe80008000408 */
[----:B------:R-:W-:Y:S04]  /*07c0*/  STS.U16 [R3+UR8+0x5c00], R14 ;  /* 0x005c000e03007988 */ /* 0x000fe80008000408 */
[----:B------:R0:W-:Y:S02]  /*07d0*/  STS.U16 [R3+UR8+0x5e00], R10 ;  /* 0x005e000a03007988 */ /* 0x0001e40008000408 */
[----:B0-----:R-:W-:-:S05]  /*07e0*/  VIADD R3, R17, 0x20 ;  /* 0x0000002011037836 */ /* 0x001fca0000000000 */
[----:B------:R-:W-:Y:S02]  /*07f0*/  ISETP.GE.AND P0, PT, R3, 0x1, PT ;  /* 0x000000010300780c */ /* 0x000fe40003f06270 */
[----:B------:R-:W-:-:S11]  /*0800*/  LOP3.LUT R4, R0, 0xff, RZ, 0xc0, !PT ;  /* 0x000000ff00047812 */ /* 0x000fd600078ec0ff */
[----:B------:R-:W-:Y:S05]  /*0810*/  @!P0 BRA `(.L_x_0) ;  /* 0x00000030000c8947 */ /* 0x000fea0003800000 */
[----:B------:R-:W0:Y:S01]  /*0820*/  LDC.64 R66, c[0x0][0x3c0] ;  /* 0x0000f000ff427b82 */ /* 0x000e220000000a00 */
[--C-:B------:R-:W-:Y:S01]  /*0830*/  SHF.R.U32.HI R6, RZ, 0x7, R0.reuse ;  /* 0x00000007ff067819 */ /* 0x100fe20000011600 */
[----:B------:R-:W-:Y:S01]  /*0840*/  IMAD.SHL.U32 R12, R0, 0x8, RZ ;  /* 0x00000008000c7824 */ /* 0x000fe200078e00ff */
[----:B------:R-:W-:Y:S01]  /*0850*/  SHF.R.U32.HI R8, RZ, 0x2, R0 ;  /* 0x00000002ff087819 */ /* 0x000fe20000011600 */
[----:B------:R-:W1:Y:S01]  /*0860*/  LDCU UR6, c[0x0][0x3c8] ;  /* 0x00007900ff0677ac */ /* 0x000e620008000800 */
[----:B------:R-:W-:Y:S01]  /*0870*/  SGXT.U32 R6, R6, 0x1 ;  /* 0x000000010606781a */ /* 0x000fe20000000000 */
[----:B------:R-:W-:Y:S01]  /*0880*/  IMAD.MOV.U32 R132, RZ, RZ, -0x800000 ;  /* 0xff800000ff847424 */ /* 0x000fe200078e00ff */
[----:B------:R-:W-:Y:S01]  /*0890*/  SGXT.U32 R8, R8, 0x3 ;  /* 0x000000030808781a */ /* 0x000fe20000000000 */
[----:B------:R-:W2:Y:S01]  /*08a0*/  LDC R78, c[0x0][0x3d8] ;  /* 0x0000f600ff4e7b82 */ /* 0x000ea20000000800 */
[----:B------:R-:W-:Y:S01]  /*08b0*/  LOP3.LUT R10, R0, 0x7, RZ, 0xc0, !PT ;  /* 0x00000007000a7812 */ /* 0x000fe200078ec0ff */
[----:B------:R-:W3:Y:S01]  /*08c0*/  LDCU.64 UR4, c[0x0][0x3d0] ;  /* 0x00007a00ff0477ac */ /* 0x000ee20008000a00 */
[----:B------:R-:W-:Y:S01]  /*08d0*/  ISETP.NE.U32.AND P0, PT, R5, RZ, PT ;  /* 0x000000ff0500720c */ /* 0x000fe20003f05070 */
[----:B------:R-:W-:Y:S01]  /*08e0*/  IMAD.MOV.U32 R133, RZ, RZ, -0x800000 ;  /* 0xff800000ff857424 */ /* 0x000fe200078e00ff */
[----:B------:R-:W-:Y:S01]  /*08f0*/  LOP3.LUT R5, R8, R17, RZ, 0xfc, !PT ;  /* 0x0000001108057212 */ /* 0x000fe200078efcff */
[----:B------:R-:W4:Y:S01]  /*0900*/  LDCU.64 UR12, c[0x0][0x388] ;  /* 0x00007100ff0c77ac */ /* 0x000f220008000a00 */
[C-C-:B------:R-:W-:Y:S01]  /*0910*/  LOP3.LUT R7, R17.reuse, 0x10, R8.reuse, 0xfe, !PT ;  /* 0x0000001011077812 */ /* 0x140fe200078efe08 */
[----:B------:R-:W5:Y:S01]  /*0920*/  LDC.64 R136, c[0x0][0x390] ;  /* 0x0000e400ff887b82 */ /* 0x000f620000000a00 */
[----:B------:R-:W-:Y:S01]  /*0930*/  LOP3.LUT R13, R12, 0x30, RZ, 0xc0, !PT ;  /* 0x000000300c0d7812 */ /* 0x000fe200078ec0ff */
[----:B------:R-:W-:Y:S01]  /*0940*/  IMAD.SHL.U32 R12, R10, 0x10, RZ ;  /* 0x000000100a0c7824 */ /* 0x000fe200078e00ff */
[----:B------:R-:W-:Y:S01]  /*0950*/  LOP3.LUT R14, R0, 0x10, RZ, 0xc0, !PT ;  /* 0x00000010000e7812 */ /* 0x000fe200078ec0ff */
[----:B------:R-:W-:Y:S01]  /*0960*/  IMAD.MOV.U32 R134, RZ, RZ, -0x800000 ;  /* 0xff800000ff867424 */ /* 0x000fe200078e00ff */
[----:B------:R-:W-:Y:S01]  /*0970*/  MOV R213, 0x3f800000 ;  /* 0x3f80000000d57802 */ /* 0x000fe20000000f00 */
[----:B------:R-:W-:Y:S01]  /*0980*/  IMAD R15, R10, 0x40, R13 ;  /* 0x000000400a0f7824 */ /* 0x000fe200078e020d */
[----:B------:R-:W-:Y:S01]  /*0990*/  CS2R R96, SRZ ;  /* 0x0000000000607805 */ /* 0x000fe2000001ff00 */
[----:B0-----:R-:W-:Y:S01]  /*09a0*/  IMAD R18, R6, R67, RZ ;  /* 0x0000004306127224 */ /* 0x001fe200078e02ff */
[C-C-:B------:R-:W-:Y:S01]  /*09b0*/  LOP3.LUT R6, R17.reuse, 0x8, R8.reuse, 0xfe, !PT ;  /* 0x0000000811067812 */ /* 0x140fe200078efe08 */
[----:B------:R-:W-:Y:S01]  /*09c0*/  IMAD.MOV.U32 R212, RZ, RZ, 0x3f800000 ;  /* 0x3f800000ffd47424 */ /* 0x000fe200078e00ff */
[----:B------:R-:W-:Y:S01]  /*09d0*/  LOP3.LUT R8, R17, 0x18, R8, 0xfe, !PT ;  /* 0x0000001811087812 */ /* 0x000fe200078efe08 */
[----:B------:R-:W-:Y:S01]  /*09e0*/  IMAD.SHL.U32 R17, R0, 0x80, RZ ;  /* 0x0000008000117824 */ /* 0x000fe200078e00ff */
[----:B------:R-:W-:Y:S01]  /*09f0*/  LEA R20, R67, R18, 0x1 ;  /* 0x0000001243147211 */ /* 0x000fe200078e08ff */
[----:B---3--:R-:W-:Y:S01]  /*0a00*/  UIMAD UR4, UR9, UR4, URZ ;  /* 0x00000004090472a4 */ /* 0x008fe2000f8e02ff */
[----:B------:R-:W-:Y:S01]  /*0a10*/  LOP3.LUT R19, R15, 0x10, R16, 0x78, !PT ;  /* 0x000000100f137812 */ /* 0x000fe200078e7810 */
[----:B------:R-:W-:Y:S01]  /*0a20*/  IMAD R11, R11, UR5, RZ ;  /* 0x000000050b0b7c24 */ /* 0x000fe2000f8e02ff */
[C---:B------:R-:W-:Y:S01]  /*0a30*/  LOP3.LUT R13, R12.reuse, 0x780, R17, 0xf8, !PT ;  /* 0x000007800c0d7812 */ /* 0x040fe200078ef811 */
[----:B------:R-:W-:Y:S01]  /*0a40*/  IMAD R22, R67, 0x2, R20 ;  /* 0x0000000243167824 */ /* 0x000fe200078e0214 */
[----:B------:R-:W-:Y:S01]  /*0a50*/  CS2R R98, SRZ ;  /* 0x0000000000627805 */ /* 0x000fe2000001ff00 */
[----:B------:R-:W-:Y:S01]  /*0a60*/  IMAD R17, R9, 0x40, R12 ;  /* 0x0000004009117824 */ /* 0x000fe200078e020c */
[----:B------:R-:W-:Y:S01]  /*0a70*/  LOP3.LUT R12, R12, 0x30, R16, 0x78, !PT ;  /* 0x000000300c0c7812 */ /* 0x000fe200078e7810 */
[----:B------:R-:W-:Y:S01]  /*0a80*/  IMAD R24, R67, 0x2, R22 ;  /* 0x0000000243187824 */ /* 0x000fe200078e0216 */
[----:B------:R-:W-:Y:S01]  /*0a90*/  LOP3.LUT R13, R13, 0x10, R0, 0x78, !PT ;  /* 0x000000100d0d7812 */ /* 0x000fe200078e7800 */
[----:B------:R-:W-:Y:S01]  /*0aa0*/  IMAD R9, R10, 0x4, R9 ;  /* 0x000000040a097824 */ /* 0x000fe200078e0209 */
[----:B------:R-:W-:Y:S01]  /*0ab0*/  LOP3.LUT R15, R17, 0x30, R16, 0x78, !PT ;  /* 0x00000030110f7812 */ /* 0x000fe200078e7810 */
[----:B------:R-:W-:Y:S01]  /*0ac0*/  IMAD R26, R67, 0x2, R24 ;  /* 0x00000002431a7824 */ /* 0x000fe200078e0218 */
[----:B------:R-:W-:Y:S01]  /*0ad0*/  SHF.R.U32.HI R16, RZ, 0x6, R0 ;  /* 0x00000006ff107819 */ /* 0x000fe20000011600 */
[----:B------:R-:W-:Y:S01]  /*0ae0*/  IMAD.HI R74, R11, 0x2, RZ ;  /* 0x000000020b4a7827 */ /* 0x000fe200078e02ff */
[----:B------:R-:W-:-:S02]  /*0af0*/  LEA R9, R9, R12, 0x5 ;  /* 0x0000000c09097211 */ /* 0x000fc400078e28ff */
[----:B------:R-:W-:Y:S02]  /*0b00*/  CS2R R100, SRZ ;  /* 0x0000000000647805 */ /* 0x000fe4000001ff00 */
[----:B------:R-:W-:Y:S01]  /*0b10*/  CS2R R102, SRZ ;  /* 0x0000000000667805 */ /* 0x000fe2000001ff00 */
[C---:B------:R-:W-:Y:S01]  /*0b20*/  IMAD R28, R67.reuse, 0x2, R26 ;  /* 0x00000002431c7824 */ /* 0x040fe200078e021a */
[----:B------:R-:W-:Y:S01]  /*0b30*/  CS2R R124, SRZ ;  /* 0x00000000007c7805 */ /* 0x000fe2000001ff00 */
[----:B------:R-:W-:Y:S01]  /*0b40*/  IMAD R15, R10, 0x100, R15 ;  /* 0x000001000a0f7824 */ /* 0x000fe200078e020f */
[----:B------:R-:W-:Y:S01]  /*0b50*/  LOP3.LUT R10, R0, 0x7f, RZ, 0xc0, !PT ;  /* 0x0000007f000a7812 */ /* 0x000fe200078ec0ff */
[C---:B------:R-:W-:Y:S01]  /*0b60*/  IMAD R30, R67.reuse, 0x2, R28 ;  /* 0x00000002431e7824 */ /* 0x040fe200078e021c */
[----:B------:R-:W-:Y:S01]  /*0b70*/  CS2R R126, SRZ ;  /* 0x00000000007e7805 */ /* 0x000fe2000001ff00 */
[----:B------:R-:W-:Y:S01]  /*0b80*/  IMAD R12, R66, UR9, RZ ;  /* 0x00000009420c7c24 */ /* 0x000fe2000f8e02ff */
[----:B------:R-:W-:Y:S01]  /*0b90*/  CS2R R116, SRZ ;  /* 0x0000000000747805 */ /* 0x000fe2000001ff00 */
[C---:B------:R-:W-:Y:S01]  /*0ba0*/  IMAD R32, R67.reuse, 0x2, R30 ;  /* 0x0000000243207824 */ /* 0x040fe200078e021e */
[----:B------:R-:W-:Y:S01]  /*0bb0*/  CS2R R118, SRZ ;  /* 0x0000000000767805 */ /* 0x000fe2000001ff00 */
[----:B-1----:R-:W-:Y:S01]  /*0bc0*/  IMAD R17, R10, UR6, RZ ;  /* 0x000000060a117c24 */ /* 0x002fe2000f8e02ff */
[----:B------:R-:W-:Y:S01]  /*0bd0*/  USHF.L.U32 UR6, UR4, 0x1, URZ ;  /* 0x0000000104067899 */ /* 0x000fe200080006ff */
[C---:B------:R-:W-:Y:S01]  /*0be0*/  IMAD R34, R67.reuse, 0x2, R32 ;  /* 0x0000000243227824 */ /* 0x040fe200078e0220 */
[----:B------:R-:W-:Y:S01]  /*0bf0*/  UIMAD.WIDE UR4, UR4, 0x2, URZ ;  /* 0x00000002040478a5 */ /* 0x000fe2000f8e02ff */
[----:B------:R-:W-:Y:S01]  /*0c00*/  IMAD R10, R14, 0x20, R19 ;  /* 0x000000200e0a7824 */ /* 0x000fe200078e0213 */
[----:B------:R-:W-:Y:S01]  /*0c10*/  SGXT.U32 R14, R16, 0x2 ;  /* 0x00000002100e781a */ /* 0x000fe20000000000 */
[----:B------:R-:W-:Y:S01]  /*0c20*/  IMAD R36, R67, 0x2, R34 ;  /* 0x0000000243247824 */ /* 0x000fe200078e0222 */
[----:B------:R-:W-:Y:S01]  /*0c30*/  LOP3.LUT R13, R13, 0x60, RZ, 0x3c, !PT ;  /* 0x000000600d0d7812 */ /* 0x000fe200078e3cff */
[----:B------:R-:W-:Y:S01]  /*0c40*/  IMAD.SHL.U32 R19, R17, 0x2, RZ ;  /* 0x0000000211137824 */ /* 0x000fe200078e00ff */
[----:B------:R-:W-:Y:S01]  /*0c50*/  LOP3.LUT R15, R15, 0x40, RZ, 0x3c, !PT ;  /* 0x000000400f0f7812 */ /* 0x000fe200078e3cff */
[----:B------:R-:W-:Y:S01]  /*0c60*/  IMAD.SHL.U32 R16, R12, 0x2, RZ ;  /* 0x000000020c107824 */ /* 0x000fe200078e00ff */
[----:B------:R-:W-:Y:S01]  /*0c70*/  LEA R38, R67, R36, 0x1 ;  /* 0x0000002443267211 */ /* 0x000fe200078e08ff */
[----:B------:R-:W-:Y:S01]  /*0c80*/  IMAD.HI R17, R17, 0x2, RZ ;  /* 0x0000000211117827 */ /* 0x000fe200078e02ff */
[----:B------:R-:W-:-:S02]  /*0c90*/  UMOV UR4, URZ ;  /* 0x000000ff00047c82 */ /* 0x000fc40008000000 */
[----:B----4-:R-:W-:Y:S01]  /*0ca0*/  IADD3 R145, P1, P2, R19, UR12, R16 ;  /* 0x0000000c13917c10 */ /* 0x010fe2000fa3e010 */
[C---:B------:R-:W-:Y:S01]  /*0cb0*/  IMAD R40, R67.reuse, 0x2, R38 ;  /* 0x0000000243287824 */ /* 0x040fe200078e0226 */
[----:B------:R-:W0:Y:S01]  /*0cc0*/  LDCU UR12, c[0x0][0x3a8] ;  /* 0x00007500ff0c77ac */ /* 0x000e220008000800 */
[----:B------:R-:W-:Y:S01]  /*0cd0*/  IMAD.HI R12, R12, 0x2, RZ ;  /* 0x000000020c0c7827 */ /* 0x000fe200078e02ff */
[-C--:B------:R-:W-:Y:S02]  /*0ce0*/  LEA R206, P3, R20, R145.reuse, 0x1 ;  /* 0x0000009114ce7211 */ /* 0x080fe400078608ff */
[----:B------:R-:W-:Y:S01]  /*0cf0*/  LEA R204, P4, R22, R145, 0x1 ;  /* 0x0000009116cc7211 */ /* 0x000fe200078808ff */
[----:B------:R-:W-:Y:S01]  /*0d00*/  IMAD R42, R67, 0x2, R40 ;  /* 0x00000002432a7824 */ /* 0x000fe200078e0228 */
[----:B------:R-:W-:Y:S01]  /*0d10*/  IADD3.X R53, PT, PT, R17, UR13, R12, P1, P2 ;  /* 0x0000000d11357c10 */ /* 0x000fe20008fe440c */
[----:B--2---:R-:W-:Y:S02]  /*0d20*/  IMAD R29, R14, R78, RZ ;  /* 0x0000004e0e1d7224 */ /* 0x004fe400078e02ff */
[----:B------:R-:W-:Y:S01]  /*0d30*/  IMAD R44, R67, 0x2, R42 ;  /* 0x00000002432c7824 */ /* 0x000fe200078e022a */
[-C--:B------:R-:W-:Y:S01]  /*0d40*/  LEA.HI.X.SX32 R207, R20, R53.reuse, 0x1, P3 ;  /* 0x0000003514cf7211 */ /* 0x080fe200018f0eff */
[----:B------:R-:W-:Y:S01]  /*0d50*/  IMAD.SHL.U32 R17, R11, 0x2, RZ ;  /* 0x000000020b117824 */ /* 0x000fe200078e00ff */
[----:B------:R-:W-:Y:S01]  /*0d60*/  LEA.HI.X.SX32 R205, R22, R53, 0x1, P4 ;  /* 0x0000003516cd7211 */ /* 0x000fe200020f0eff */
[----:B------:R-:W-:Y:S01]  /*0d70*/  IMAD R46, R67, 0x2, R44 ;  /* 0x00000002432e7824 */ /* 0x000fe200078e022c */
[-C--:B------:R-:W-:Y:S01]  /*0d80*/  LEA R200, P3, R26, R145.reuse, 0x1 ;  /* 0x000000911ac87211 */ /* 0x080fe200078608ff */
[----:B------:R-:W-:Y:S01]  /*0d90*/  IMAD R31, R78, 0x4, R29 ;  /* 0x000000044e1f7824 */ /* 0x000fe200078e021d */
[----:B-----5:R-:W-:Y:S01]  /*0da0*/  IADD3 R136, P1, P2, R17, UR6, R136 ;  /* 0x0000000611887c10 */ /* 0x020fe2000fa3e088 */
[C---:B------:R-:W-:Y:S01]  /*0db0*/  IMAD R48, R67.reuse, 0x2, R46 ;  /* 0x0000000243307824 */ /* 0x040fe200078e022e */
[-C--:B------:R-:W-:Y:S01]  /*0dc0*/  LEA R198, P4, R28, R145.reuse, 0x1 ;  /* 0x000000911cc67211 */ /* 0x080fe200078808ff */
[----:B------:R-:W-:Y:S01]  /*0dd0*/  IMAD R33, R78, 0x4, R31 ;  /* 0x000000044e217824 */ /* 0x000fe200078e021f */
[----:B------:R-:W-:Y:S01]  /*0de0*/  IADD3.X R84, PT, PT, R74, UR5, R137, P1, P2 ;  /* 0x000000054a547c10 */ /* 0x000fe20008fe4489 */
[C---:B------:R-:W-:Y:S01]  /*0df0*/  IMAD R50, R67.reuse, 0x2, R48 ;  /* 0x0000000243327824 */ /* 0x040fe200078e0230 */
[----:B------:R-:W-:Y:S01]  /*0e00*/  LEA R208, P2, R18, R145, 0x1 ;  /* 0x0000009112d07211 */ /* 0x000fe200078408ff */
[----:B------:R-:W-:Y:S01]  /*0e10*/  IMAD R17, R78, 0x4, R33 ;  /* 0x000000044e117824 */ /* 0x000fe200078e0221 */
[-C--:B------:R-:W-:Y:S01]  /*0e20*/  LEA.HI.X.SX32 R201, R26, R53.reuse, 0x1, P3 ;  /* 0x000000351ac97211 */ /* 0x080fe200018f0eff */
[----:B------:R-:W-:Y:S01]  /*0e30*/  IMAD.MOV.U32 R210, RZ, RZ, 0x3f800000 ;  /* 0x3f800000ffd27424 */ /* 0x000fe200078e00ff */
[C---:B------:R-:W-:Y:S01]  /*0e40*/  LEA R52, R67.reuse, R50, 0x1 ;  /* 0x0000003243347211 */ /* 0x040fe200078e08ff */
[----:B------:R-:W-:Y:S01]  /*0e50*/  IMAD R35, R78, 0x4, R17 ;  /* 0x000000044e237824 */ /* 0x000fe200078e0211 */
[----:B------:R-:W-:Y:S01]  /*0e60*/  LEA.HI.X.SX32 R209, R18, R53, 0x1, P2 ;  /* 0x0000003512d17211 */ /* 0x000fe200010f0eff */
[----:B------:R-:W-:Y:S01]  /*0e70*/  IMAD.MOV.U32 R211, RZ, RZ, 0x3f800000 ;  /* 0x3f800000ffd37424 */ /* 0x000fe200078e00ff */
[----:B------:R-:W-:Y:S01]  /*0e80*/  LEA R202, P2, R24, R145, 0x1 ;  /* 0x0000009118ca7211 */ /* 0x000fe200078408ff */
[C---:B------:R-:W-:Y:S01]  /*0e90*/  IMAD R54, R67.reuse, 0x2, R52 ;  /* 0x0000000243367824 */ /* 0x040fe200078e0234 */
[-C--:B------:R-:W-:Y:S01]  /*0ea0*/  LEA.HI.X.SX32 R199, R28, R53.reuse, 0x1, P4 ;  /* 0x000000351cc77211 */ /* 0x080fe200020f0eff */
[----:B------:R-:W-:Y:S01]  /*0eb0*/  IMAD R37, R78, 0x4, R35 ;  /* 0x000000044e257824 */ /* 0x000fe200078e0223 */
[----:B------:R-:W-:Y:S01]  /*0ec0*/  LEA.HI.X.SX32 R203, R24, R53, 0x1, P2 ;  /* 0x0000003518cb7211 */ /* 0x000fe200010f0eff */
[C---:B------:R-:W-:Y:S01]  /*0ed0*/  IMAD R56, R67.reuse, 0x2, R54 ;  /* 0x0000000243387824 */ /* 0x040fe200078e0236 */
[-C--:B------:R-:W-:Y:S01]  /*0ee0*/  LEA R196, P2, R30, R145.reuse, 0x1 ;  /* 0x000000911ec47211 */ /* 0x080fe200078408ff */
[----:B------:R-:W-:Y:S01]  /*0ef0*/  IMAD R39, R78, 0x4, R37 ;  /* 0x000000044e277824 */ /* 0x000fe200078e0225 */
[-C--:B------:R-:W-:Y:S01]  /*0f00*/  LEA R194, P3, R32, R145.reuse, 0x1 ;  /* 0x0000009120c27211 */ /* 0x080fe200078608ff */
[C---:B------:R-:W-:Y:S01]  /*0f10*/  IMAD R58, R67.reuse, 0x2, R56 ;  /* 0x00000002433a7824 */ /* 0x040fe200078e0238 */
[----:B------:R-:W-:Y:S01]  /*0f20*/  LEA R192, P4, R34, R145, 0x1 ;  /* 0x0000009122c07211 */ /* 0x000fe200078808ff */
[----:B------:R-:W-:Y:S01]  /*0f30*/  IMAD R41, R78, 0x4, R39 ;  /* 0x000000044e297824 */ /* 0x000fe200078e0227 */
[-C--:B------:R-:W-:Y:S01]  /*0f40*/  LEA.HI.X.SX32 R197, R30, R53.reuse, 0x1, P2 ;  /* 0x000000351ec57211 */ /* 0x080fe200010f0eff */
        /* <DEDUP_REMOVED lines=9> */
[-C--:B------:R-:W-:Y:S01]  /*0fe0*/  LEA R186, P4, R40, R145.reuse, 0x1 ;  /* 0x0000009128ba7211 */ /* 0x080fe200078808ff */
[----:B------:R-:W-:Y:S01]  /*0ff0*/  IMAD R47, R78, 0x4, R45 ;  /* 0x000000044e2f7824 */ /* 0x000fe200078e022d */
[----:B------:R-:W-:Y:S01]  /*1000*/  LEA R18, P5, R48, R145, 0x1 ;  /* 0x0000009130127211 */ /* 0x000fe200078a08ff */
[C---:B------:R-:W-:Y:S01]  /*1010*/  IMAD R66, R67.reuse, 0x2, R64 ;  /* 0x0000000243427824 */ /* 0x040fe200078e0240 */
[-C--:B------:R-:W-:Y:S01]  /*1020*/  LEA.HI.X.SX32 R191, R36, R53.reuse, 0x1, P2 ;  /* 0x0000003524bf7211 */ /* 0x080fe200010f0eff */
[----:B------:R-:W-:Y:S01]  /*1030*/  IMAD R49, R78, 0x4, R47 ;  /* 0x000000044e317824 */ /* 0x000fe200078e022f */
[-C--:B------:R-:W-:Y:S01]  /*1040*/  LEA.HI.X.SX32 R189, R38, R53.reuse, 0x1, P3 ;  /* 0x0000003526bd7211 */ /* 0x080fe200018f0eff */
[----:B------:R-:W-:Y:S01]  /*1050*/  IMAD R68, R67, 0x2, R66 ;  /* 0x0000000243447824 */ /* 0x000fe200078e0242 */
[----:B------:R-:W-:-:S02]  /*1060*/  LEA.HI.X.SX32 R187, R40, R53, 0x1, P4 ;  /* 0x0000003528bb7211 */ /* 0x000fc400020f0eff */
[-C--:B------:R-:W-:Y:S02]  /*1070*/  LEA R184, P2, R42, R145.reuse, 0x1 ;  /* 0x000000912ab87211 */ /* 0x080fe400078408ff */
[C---:B------:R-:W-:Y:S02]  /*1080*/  LEA R70, R67.reuse, R68, 0x1 ;  /* 0x0000004443467211 */ /* 0x040fe400078e08ff */
[-C--:B------:R-:W-:Y:S02]  /*1090*/  LEA R182, P3, R44, R145.reuse, 0x1 ;  /* 0x000000912cb67211 */ /* 0x080fe400078608ff */
[----:B------:R-:W-:Y:S01]  /*10a0*/  LEA R180, P4, R46, R145, 0x1 ;  /* 0x000000912eb47211 */ /* 0x000fe200078808ff */
[C---:B------:R-:W-:Y:S01]  /*10b0*/  IMAD R14, R67.reuse, 0x2, R70 ;  /* 0x00000002430e7824 */ /* 0x040fe200078e0246 */
[----:B------:R-:W-:Y:S02]  /*10c0*/  LEA.HI.X.SX32 R19, R48, R53, 0x1, P5 ;  /* 0x0000003530137211 */ /* 0x000fe400028f0eff */
[----:B------:R-:W-:Y:S01]  /*10d0*/  LEA R26, P5, R56, R145, 0x1 ;  /* 0x00000091381a7211 */ /* 0x000fe200078a08ff */
[----:B------:R-:W-:Y:S01]  /*10e0*/  IMAD R12, R67, 0x2, R14 ;  /* 0x00000002430c7824 */ /* 0x000fe200078e020e */
[----:B------:R-:W-:-:S02]  /*10f0*/  LEA.HI.X.SX32 R185, R42, R53, 0x1, P2 ;  /* 0x000000352ab97211 */ /* 0x000fc400010f0eff */
[-C--:B------:R-:W-:Y:S01]  /*1100*/  LEA.HI.X.SX32 R183, R44, R53.reuse, 0x1, P3 ;  /* 0x000000352cb77211 */ /* 0x080fe200018f0eff */
[C---:B------:R-:W-:Y:S01]  /*1110*/  IMAD R16, R67.reuse, 0x2, R12 ;  /* 0x0000000243107824 */ /* 0x040fe200078e020c */
[----:B------:R-:W-:Y:S02]  /*1120*/  LEA.HI.X.SX32 R181, R46, R53, 0x1, P4 ;  /* 0x000000352eb57211 */ /* 0x000fe400020f0eff */
[-C--:B------:R-:W-:Y:S01]  /*1130*/  LEA R20, P2, R50, R145.reuse, 0x1 ;  /* 0x0000009132147211 */ /* 0x080fe200078408ff */
[----:B------:R-:W-:Y:S01]  /*1140*/  IMAD R72, R67, 0x2, R16 ;  /* 0x0000000243487824 */ /* 0x000fe200078e0210 */
[-C--:B------:R-:W-:Y:S02]  /*1150*/  LEA R22, P3, R52, R145.reuse, 0x1 ;  /* 0x0000009134167211 */ /* 0x080fe400078608ff */
[----:B------:R-:W-:Y:S02]  /*1160*/  LEA R24, P4, R54, R145, 0x1 ;  /* 0x0000009136187211 */ /* 0x000fe400078808ff */
[----:B------:R-:W-:-:S02]  /*1170*/  LEA.HI.X.SX32 R27, R56, R53, 0x1, P5 ;  /* 0x00000035381b7211 */ /* 0x000fc400028f0eff */
[----:B------:R-:W-:Y:S02]  /*1180*/  LEA R172, P5, R64, R145, 0x1 ;  /* 0x0000009140ac7211 */ /* 0x000fe400078a08ff */
[-C--:B------:R-:W-:Y:S02]  /*1190*/  LEA.HI.X.SX32 R21, R50, R53.reuse, 0x1, P2 ;  /* 0x0000003532157211 */ /* 0x080fe400010f0eff */
[-C--:B------:R-:W-:Y:S02]  /*11a0*/  LEA.HI.X.SX32 R23, R52, R53.reuse, 0x1, P3 ;  /* 0x0000003534177211 */ /* 0x080fe400018f0eff */
[----:B------:R-:W-:Y:S02]  /*11b0*/  LEA.HI.X.SX32 R25, R54, R53, 0x1, P4 ;  /* 0x0000003536197211 */ /* 0x000fe400020f0eff */
[-C--:B------:R-:W-:Y:S02]  /*11c0*/  LEA R178, P2, R58, R145.reuse, 0x1 ;  /* 0x000000913ab27211 */ /* 0x080fe400078408ff */
[----:B------:R-:W-:-:S02]  /*11d0*/  LEA R176, P3, R60, R145, 0x1 ;  /* 0x000000913cb07211 */ /* 0x000fc400078608ff */
[----:B------:R-:W-:Y:S02]  /*11e0*/  LEA R174, P4, R62, R145, 0x1 ;  /* 0x000000913eae7211 */ /* 0x000fe400078808ff */
[----:B------:R-:W-:Y:S02]  /*11f0*/  LEA.HI.X.SX32 R173, R64, R53, 0x1, P5 ;  /* 0x0000003540ad7211 */ /* 0x000fe400028f0eff */
[----:B------:R-:W-:Y:S02]  /*1200*/  LEA R160, P5, R14, R145, 0x1 ;  /* 0x000000910ea07211 */ /* 0x000fe400078a08ff */
[----:B------:R-:W-:Y:S02]  /*1210*/  LEA R11, R67, R72, 0x1 ;  /* 0x00000048430b7211 */ /* 0x000fe400078e08ff */
[-C--:B------:R-:W-:Y:S02]  /*1220*/  LEA.HI.X.SX32 R179, R58, R53.reuse, 0x1, P2 ;  /* 0x000000353ab37211 */ /* 0x080fe400010f0eff */
[----:B------:R-:W-:-:S02]  /*1230*/  LEA.HI.X.SX32 R177, R60, R53, 0x1, P3 ;  /* 0x000000353cb17211 */ /* 0x000fc400018f0eff */
[----:B------:R-:W-:Y:S02]  /*1240*/  LEA.HI.X.SX32 R175, R62, R53, 0x1, P4 ;  /* 0x000000353eaf7211 */ /* 0x000fe400020f0eff */
[-C--:B------:R-:W-:Y:S02]  /*1250*/  LEA R170, P2, R66, R145.reuse, 0x1 ;  /* 0x0000009142aa7211 */ /* 0x080fe400078408ff */
[-C--:B------:R-:W-:Y:S02]  /*1260*/  LEA R164, P3, R68, R145.reuse, 0x1 ;  /* 0x0000009144a47211 */ /* 0x080fe400078608ff */
[----:B------:R-:W-:Y:S02]  /*1270*/  LEA R162, P4, R70, R145, 0x1 ;  /* 0x0000009146a27211 */ /* 0x000fe400078808ff */
[----:B------:R-:W-:Y:S02]  /*1280*/  LEA.HI.X.SX32 R161, R14, R53, 0x1, P5 ;  /* 0x000000350ea17211 */ /* 0x000fe400028f0eff */
[----:B------:R-:W-:-:S02]  /*1290*/  LEA R51, R78, R49, 0x2 ;  /* 0x000000314e337211 */ /* 0x000fc400078e10ff */
[----:B------:R-:W-:Y:S02]  /*12a0*/  LEA R144, P5, R11, R145, 0x1 ;  /* 0x000000910b907211 */ /* 0x000fe400078a08ff */
[-C--:B------:R-:W-:Y:S02]  /*12b0*/  LEA.HI.X.SX32 R171, R66, R53.reuse, 0x1, P2 ;  /* 0x0000003542ab7211 */ /* 0x080fe400010f0eff */
[-C--:B------:R-:W-:Y:S02]  /*12c0*/  LEA.HI.X.SX32 R165, R68, R53.reuse, 0x1, P3 ;  /* 0x0000003544a57211 */ /* 0x080fe400018f0eff */
[----:B------:R-:W-:Y:S02]  /*12d0*/  LEA.HI.X.SX32 R163, R70, R53, 0x1, P4 ;  /* 0x0000003546a37211 */ /* 0x000fe400020f0eff */
[-C--:B------:R-:W-:Y:S02]  /*12e0*/  LEA R158, P2, R12, R145.reuse, 0x1 ;  /* 0x000000910c9e7211 */ /* 0x080fe400078408ff */
[----:B------:R-:W-:-:S02]  /*12f0*/  LEA R156, P3, R16, R145, 0x1 ;  /* 0x00000091109c7211 */ /* 0x000fc400078608ff */
[----:B------:R-:W-:Y:S02]  /*1300*/  LEA R146, P4, R72, R145, 0x1 ;  /* 0x0000009148927211 */ /* 0x000fe400078808ff */
[-C--:B------:R-:W-:Y:S01]  /*1310*/  LEA.HI.X.SX32 R145, R11, R53.reuse, 0x1, P5 ;  /* 0x000000350b917211 */ /* 0x080fe200028f0eff */
[----:B------:R-:W-:Y:S01]  /*1320*/  IMAD R11, R78, 0x4, R51 ;  /* 0x000000044e0b7824 */ /* 0x000fe200078e0233 */
[-C--:B------:R-:W-:Y:S02]  /*1330*/  LEA.HI.X.SX32 R159, R12, R53.reuse, 0x1, P2 ;  /* 0x000000350c9f7211 */ /* 0x080fe400010f0eff */
[-C--:B------:R-:W-:Y:S01]  /*1340*/  LEA R142, P1, R29, R136.reuse, 0x1 ;  /* 0x000000881d8e7211 */ /* 0x080fe200078208ff */
[----:B------:R-:W-:Y:S01]  /*1350*/  IMAD R12, R78, 0x4, R11 ;  /* 0x000000044e0c7824 */ /* 0x000fe200078e020b */
[----:B------:R-:W-:Y:S02]  /*1360*/  LEA.HI.X.SX32 R157, R16, R53, 0x1, P3 ;  /* 0x00000035109d7211 */ /* 0x000fe400018f0eff */
[----:B------:R-:W-:Y:S01]  /*1370*/  LEA R28, P3, R17, R136, 0x1 ;  /* 0x00000088111c7211 */ /* 0x000fe200078608ff */
[----:B------:R-:W-:Y:S01]  /*1380*/  IMAD R14, R78, 0x4, R12 ;  /* 0x000000044e0e7824 */ /* 0x000fe200078e020c */
[----:B------:R-:W-:-:S02]  /*1390*/  LEA.HI.X.SX32 R143, R29, R84, 0x1, P1 ;  /* 0x000000541d8f7211 */ /* 0x000fc400008f0eff */
[----:B------:R-:W-:Y:S01]  /*13a0*/  LEA.HI.X.SX32 R29, R17, R84, 0x1, P3 ;  /* 0x00000054111d7211 */ /* 0x000fe200018f0eff */
[C---:B------:R-:W-:Y:S01]  /*13b0*/  IMAD R16, R78.reuse, 0x4, R14 ;  /* 0x000000044e107824 */ /* 0x040fe200078e020e */
[-C--:B------:R-:W-:Y:S02]  /*13c0*/  LEA R138, P1, R33, R136.reuse, 0x1 ;  /* 0x00000088218a7211 */ /* 0x080fe400078208ff */
[----:B------:R-:W-:Y:S01]  /*13d0*/  LEA R140, P2, R31, R136, 0x1 ;  /* 0x000000881f8c7211 */ /* 0x000fe200078408ff */
[C---:B------:R-:W-:Y:S01]  /*13e0*/  IMAD R17, R78.reuse, 0x4, R16 ;  /* 0x000000044e117824 */ /* 0x040fe200078e0210 */
[----:B------:R-:W-:Y:S02]  /*13f0*/  LEA.HI.X.SX32 R139, R33, R84, 0x1, P1 ;  /* 0x00000054218b7211 */ /* 0x000fe400008f0eff */
[----:B------:R-:W-:Y:S01]  /*1400*/  LEA R30, P1, R35, R136, 0x1 ;  /* 0x00000088231e7211 */ /* 0x000fe200078208ff */
[----:B------:R-:W-:Y:S01]  /*1410*/  IMAD R59, R78, 0x4, R17 ;  /* 0x000000044e3b7824 */ /* 0x000fe200078e0211 */
[----:B------:R-:W-:-:S02]  /*1420*/  LEA.HI.X.SX32 R141, R31, R84, 0x1, P2 ;  /* 0x000000541f8d7211 */ /* 0x000fc400010f0eff */
[----:B------:R-:W-:Y:S01]  /*1430*/  LEA R32, P2, R37, R136, 0x1 ;  /* 0x0000008825207211 */ /* 0x000fe200078408ff */
[C---:B------:R-:W-:Y:S01]  /*1440*/  IMAD R61, R78.reuse, 0x4, R59 ;  /* 0x000000044e3d7824 */ /* 0x040fe200078e023b */
[----:B------:R-:W-:Y:S02]  /*1450*/  LEA.HI.X.SX32 R31, R35, R84, 0x1, P1 ;  /* 0x00000054231f7211 */ /* 0x000fe400008f0eff */
[-C--:B------:R-:W-:Y:S01]  /*1460*/  LEA R36, P1, R41, R136.reuse, 0x1 ;  /* 0x0000008829247211 */ /* 0x080fe200078208ff */
[----:B------:R-:W-:Y:S01]  /*1470*/  IMAD R63, R78, 0x4, R61 ;  /* 0x000000044e3f7824 */ /* 0x000fe200078e023d */
[----:B------:R-:W-:Y:S02]  /*1480*/  LEA R34, P3, R39, R136, 0x1 ;  /* 0x0000008827227211 */ /* 0x000fe400078608ff */
[----:B------:R-:W-:Y:S02]  /*1490*/  LEA.HI.X.SX32 R33, R37, R84, 0x1, P2 ;  /* 0x0000005425217211 */ /* 0x000fe400010f0eff */
[----:B------:R-:W-:-:S02]  /*14a0*/  LEA R38, P2, R43, R136, 0x1 ;  /* 0x000000882b267211 */ /* 0x000fc400078408ff */
[----:B------:R-:W-:Y:S02]  /*14b0*/  LEA.HI.X.SX32 R37, R41, R84, 0x1, P1 ;  /* 0x0000005429257211 */ /* 0x000fe400008f0eff */
[----:B------:R-:W-:Y:S02]  /*14c0*/  LEA R42, P1, R47, R136, 0x1 ;  /* 0x000000882f2a7211 */ /* 0x000fe400078208ff */
[C---:B------:R-:W-:Y:S02]  /*14d0*/  LEA R65, R78.reuse, R63, 0x2 ;  /* 0x0000003f4e417211 */ /* 0x040fe400078e10ff */
[----:B------:R-:W-:Y:S02]  /*14e0*/  LEA.HI.X.SX32 R35, R39, R84, 0x1, P3 ;  /* 0x0000005427237211 */ /* 0x000fe400018f0eff */
[----:B------:R-:W-:Y:S01]  /*14f0*/  LEA R40, P3, R45, R136, 0x1 ;  /* 0x000000882d287211 */ /* 0x000fe200078608ff */
[----:B------:R-:W-:Y:S01]  /*1500*/  IMAD R67, R78, 0x4, R65 ;  /* 0x000000044e437824 */ /* 0x000fe200078e0241 */
[----:B------:R-:W-:-:S02]  /*1510*/  LEA.HI.X.SX32 R39, R43, R84, 0x1, P2 ;  /* 0x000000542b277211 */ /* 0x000fc400010f0eff */
[----:B------:R-:W-:Y:S02]  /*1520*/  LEA R44, P2, R49, R136, 0x1 ;  /* 0x00000088312c7211 */ /* 0x000fe400078408ff */
[----:B------:R-:W-:Y:S02]  /*1530*/  LEA.HI.X.SX32 R43, R47, R84, 0x1, P1 ;  /* 0x000000542f2b7211 */ /* 0x000fe400008f0eff */
[----:B------:R-:W-:Y:S02]  /*1540*/  LEA R48, P1, R11, R136, 0x1 ;  /* 0x000000880b307211 */ /* 0x000fe400078208ff */
[----:B------:R-:W-:Y:S02]  /*1550*/  LEA.HI.X.SX32 R41, R45, R84, 0x1, P3 ;  /* 0x000000542d297211 */ /* 0x000fe400018f0eff */
[----:B------:R-:W-:Y:S02]  /*1560*/  LEA R46, P3, R51, R136, 0x1 ;  /* 0x00000088332e7211 */ /* 0x000fe400078608ff */
[----:B------:R-:W-:-:S02]  /*1570*/  LEA.HI.X.SX32 R45, R49, R84, 0x1, P2 ;  /* 0x00000054312d7211 */ /* 0x000fc400010f0eff */
[----:B------:R-:W-:Y:S02]  /*1580*/  LEA R50, P2, R12, R136, 0x1 ;  /* 0x000000880c327211 */ /* 0x000fe400078408ff */
[-C--:B------:R-:W-:Y:S01]  /*1590*/  LEA.HI.X.SX32 R49, R11, R84.reuse, 0x1, P1 ;  /* 0x000000540b317211 */ /* 0x080fe200008f0eff */
[----:B------:R-:W-:Y:S01]  /*15a0*/  IMAD R11, R78, 0x4, R67 ;  /* 0x000000044e0b7824 */ /* 0x000fe200078e0243 */
[----:B------:R-:W-:Y:S02]  /*15b0*/  LEA.HI.X.SX32 R47, R51, R84, 0x1, P3 ;  /* 0x00000054332f7211 */ /* 0x000fe400018f0eff */
[----:B------:R-:W-:Y:S02]  /*15c0*/  LEA R52, P3, R14, R136, 0x1 ;  /* 0x000000880e347211 */ /* 0x000fe400078608ff */
[----:B------:R-:W-:Y:S01]  /*15d0*/  LEA.HI.X.SX32 R51, R12, R84, 0x1, P2 ;  /* 0x000000540c337211 */ /* 0x000fe200010f0eff */
[----:B------:R-:W-:Y:S01]  /*15e0*/  IMAD R12, R78, 0x4, R11 ;  /* 0x000000044e0c7824 */ /* 0x000fe200078e020b */
[----:B------:R-:W-:-:S02]  /*15f0*/  LEA.HI.X.SX32 R147, R72, R53, 0x1, P4 ;  /* 0x0000003548937211 */ /* 0x000fc400020f0eff */
[----:B------:R-:W-:Y:S01]  /*1600*/  LEA.HI.X.SX32 R53, R14, R84, 0x1, P3 ;  /* 0x000000540e357211 */ /* 0x000fe200018f0eff */
[----:B------:R-:W-:Y:S01]  /*1610*/  IMAD R14, R78, 0x4, R12 ;  /* 0x000000044e0e7824 */ /* 0x000fe200078e020c */
[CC--:B------:R-:W-:Y:S02]  /*1620*/  LEA R54, P1, R16.reuse, R136.reuse, 0x1 ;  /* 0x0000008810367211 */ /* 0x0c0fe400078208ff */
[C---:B------:R-:W-:Y:S02]  /*1630*/  LEA R56, P2, R17.reuse, R136, 0x1 ;  /* 0x0000008811387211 */ /* 0x040fe400078408ff */
[-C--:B------:R-:W-:Y:S01]  /*1640*/  LEA.HI.X.SX32 R55, R16, R84.reuse, 0x1, P1 ;  /* 0x0000005410377211 */ /* 0x080fe200008f0eff */
[C---:B------:R-:W-:Y:S01]  /*1650*/  IMAD R16, R78.reuse, 0x4, R14 ;  /* 0x000000044e107824 */ /* 0x040fe200078e020e */
[----:B------:R-:W-:Y:S02]  /*1660*/  LEA.HI.X.SX32 R57, R17, R84, 0x1, P2 ;  /* 0x0000005411397211 */ /* 0x000fe400010f0eff */
[-C--:B------:R-:W-:Y:S01]  /*1670*/  LEA R58, P3, R59, R136.reuse, 0x1 ;  /* 0x000000883b3a7211 */ /* 0x080fe200078608ff */
[----:B------:R-:W-:Y:S01]  /*1680*/  IMAD R17, R78, 0x4, R16 ;  /* 0x000000044e117824 */ /* 0x000fe200078e0210 */
[----:B------:R-:W-:-:S02]  /*1690*/  LEA R62, P2, R63, R136, 0x1 ;  /* 0x000000883f3e7211 */ /* 0x000fc400078408ff */
[-C--:B------:R-:W-:Y:S01]  /*16a0*/  LEA.HI.X.SX32 R59, R59, R84.reuse, 0x1, P3 ;  /* 0x000000543b3b7211 */ /* 0x080fe200018f0eff */
[----:B------:R-:W-:Y:S01]  /*16b0*/  IMAD R79, R78, 0x4, R17 ;  /* 0x000000044e4f7824 */ /* 0x000fe200078e0211 */
[----:B------:R-:W-:Y:S02]  /*16c0*/  LEA.HI.X.SX32 R63, R63, R84, 0x1, P2 ;  /* 0x000000543f3f7211 */ /* 0x000fe400010f0eff */
[-C--:B------:R-:W-:Y:S02]  /*16d0*/  LEA R60, P1, R61, R136.reuse, 0x1 ;  /* 0x000000883d3c7211 */ /* 0x080fe400078208ff */
[-C--:B------:R-:W-:Y:S02]  /*16e0*/  LEA R64, P3, R65, R136.reuse, 0x1 ;  /* 0x0000008841407211 */ /* 0x080fe400078608ff */
[----:B------:R-:W-:Y:S02]  /*16f0*/  LEA R68, P2, R11, R136, 0x1 ;  /* 0x000000880b447211 */ /* 0x000fe400078408ff */
[----:B------:R-:W-:-:S02]  /*1700*/  LEA.HI.X.SX32 R61, R61, R84, 0x1, P1 ;  /* 0x000000543d3d7211 */ /* 0x000fc400008f0eff */
[-C--:B------:R-:W-:Y:S02]  /*1710*/  LEA.HI.X.SX32 R65, R65, R84.reuse, 0x1, P3 ;  /* 0x0000005441417211 */ /* 0x080fe400018f0eff */
[----:B------:R-:W-:Y:S01]  /*1720*/  LEA.HI.X.SX32 R69, R11, R84, 0x1, P2 ;  /* 0x000000540b457211 */ /* 0x000fe200010f0eff */
[----:B------:R-:W-:Y:S01]  /*1730*/  IMAD R11, R78, 0x4, R79 ;  /* 0x000000044e0b7824 */ /* 0x000fe200078e024f */
[CC--:B------:R-:W-:Y:S02]  /*1740*/  LEA R66, P1, R67.reuse, R136.reuse, 0x1 ;  /* 0x0000008843427211 */ /* 0x0c0fe400078208ff */
[C---:B------:R-:W-:Y:S02]  /*1750*/  LEA R70, P3, R12.reuse, R136, 0x1 ;  /* 0x000000880c467211 */ /* 0x040fe400078608ff */
[-C--:B------:R-:W-:Y:S02]  /*1760*/  LEA.HI.X.SX32 R67, R67, R84.reuse, 0x1, P1 ;  /* 0x0000005443437211 */ /* 0x080fe400008f0eff */
[----:B------:R-:W-:-:S02]  /*1770*/  LEA.HI.X.SX32 R71, R12, R84, 0x1, P3 ;  /* 0x000000540c477211 */ /* 0x000fc400018f0eff */
[-C--:B------:R-:W-:Y:S02]  /*1780*/  LEA R72, P1, R14, R136.reuse, 0x1 ;  /* 0x000000880e487211 */ /* 0x080fe400078208ff */
[----:B------:R-:W-:Y:S02]  /*1790*/  LEA R12, R78, R11, 0x2 ;  /* 0x0000000b4e0c7211 */ /* 0x000fe400078e10ff */
[-C--:B------:R-:W-:Y:S02]  /*17a0*/  LEA R74, P2, R16, R136.reuse, 0x1 ;  /* 0x00000088104a7211 */ /* 0x080fe400078408ff */
[----:B------:R-:W-:Y:S02]  /*17b0*/  LEA R76, P3, R17, R136, 0x1 ;  /* 0x00000088114c7211 */ /* 0x000fe400078608ff */
[-C--:B------:R-:W-:Y:S01]  /*17c0*/  LEA.HI.X.SX32 R73, R14, R84.reuse, 0x1, P1 ;  /* 0x000000540e497211 */ /* 0x080fe200008f0eff */
[----:B------:R-:W-:Y:S01]  /*17d0*/  IMAD R14, R78, 0x4, R12 ;  /* 0x000000044e0e7824 */ /* 0x000fe200078e020c */
[----:B------:R-:W-:-:S02]  /*17e0*/  LEA.HI.X.SX32 R75, R16, R84, 0x1, P2 ;  /* 0x00000054104b7211 */ /* 0x000fc400010f0eff */
[----:B------:R-:W-:Y:S01]  /*17f0*/  LEA.HI.X.SX32 R77, R17, R84, 0x1, P3 ;  /* 0x00000054114d7211 */ /* 0x000fe200018f0eff */
[----:B------:R-:W-:Y:S01]  /*1800*/  IMAD.MOV.U32 R17, RZ, RZ, -0x800000 ;  /* 0xff800000ff117424 */ /* 0x000fe200078e00ff */
[-C--:B------:R-:W-:Y:S02]  /*1810*/  LEA R78, P1, R79, R136.reuse, 0x1 ;  /* 0x000000884f4e7211 */ /* 0x080fe400078208ff */
[-C--:B------:R-:W-:Y:S02]  /*1820*/  LEA R80, P2, R11, R136.reuse, 0x1 ;  /* 0x000000880b507211 */ /* 0x080fe400078408ff */
[-C--:B------:R-:W-:Y:S02]  /*1830*/  LEA R82, P3, R12, R136.reuse, 0x1 ;  /* 0x000000880c527211 */ /* 0x080fe400078608ff */
[----:B------:R-:W-:Y:S02]  /*1840*/  LEA R136, P4, R14, R136, 0x1 ;  /* 0x000000880e887211 */ /* 0x000fe400078808ff */
[----:B------:R-:W-:-:S02]  /*1850*/  LEA.HI.X.SX32 R79, R79, R84, 0x1, P1 ;  /* 0x000000544f4f7211 */ /* 0x000fc400008f0eff */
[-C--:B------:R-:W-:Y:S01]  /*1860*/  LEA.HI.X.SX32 R81, R11, R84.reuse, 0x1, P2 ;  /* 0x000000540b517211 */ /* 0x080fe200010f0eff */
[----:B------:R-:W-:Y:S01]  /*1870*/  IMAD.MOV.U32 R11, RZ, RZ, RZ ;  /* 0x000000ffff0b7224 */ /* 0x000fe200078e00ff */
[-C--:B------:R-:W-:Y:S01]  /*1880*/  LEA.HI.X.SX32 R83, R12, R84.reuse, 0x1, P3 ;  /* 0x000000540c537211 */ /* 0x080fe200018f0eff */
[----:B------:R-:W-:Y:S01]  /*1890*/  IMAD.MOV.U32 R12, RZ, RZ, RZ ;  /* 0x000000ffff0c7224 */ /* 0x000fe200078e00ff */
[----:B------:R-:W-:Y:S02]  /*18a0*/  LEA.HI.X.SX32 R137, R14, R84, 0x1, P4 ;  /* 0x000000540e897211 */ /* 0x000fe400020f0eff */
[----:B------:R-:W-:Y:S02]  /*18b0*/  LOP3.LUT P1, RZ, R0, 0x7, RZ, 0xc0, !PT ;  /* 0x0000000700ff7812 */ /* 0x000fe4000782c0ff */
[----:B------:R-:W-:Y:S02]  /*18c0*/  LOP3.LUT R14, R9, 0x40, RZ, 0x3c, !PT ;  /* 0x00000040090e7812 */ /* 0x000fe400078e3cff */
[----:B0-----:R-:W-:-:S09]  /*18d0*/  LOP3.LUT R16, R10, 0x20, RZ, 0x3c, !PT ;  /* 0x000000200a107812 */ /* 0x001fd200078e3cff */
.L_x_9:
[----:B------:R-:W-:-:S04]  /*18e0*/  IMAD.WIDE R88, R11, 0x2, R208 ;  /* 0x000000020b587825 */ /* 0x000fc800078e02d0 */
[C---:B------:R-:W-:Y:S01]  /*18f0*/  IMAD.WIDE R90, R11.reuse, 0x2, R206 ;  /* 0x000000020b5a7825 */ /* 0x040fe200078e02ce */
[----:B------:R0:W2:Y:S03]  /*1900*/  LDG.E.U16 R84, desc[UR10][R88.64] ;  /* 0x0000000a58547981 */ /* 0x0000a6000c1e1500 */
[C---:B------:R-:W-:Y:S01]  /*1910*/  IMAD.WIDE R114, R11.reuse, 0x2, R198 ;  /* 0x000000020b727825 */ /* 0x040fe200078e02c6 */
[----:B------:R1:W3:Y:S03]  /*1920*/  LDG.E.U16 R85, desc[UR10][R90.64] ;  /* 0x0000000a5a557981 */ /* 0x0002e6000c1e1500 */
[C---:B------:R-:W-:Y:S01]  /*1930*/  IMAD.WIDE R120, R11.reuse, 0x2, R196 ;  /* 0x000000020b787825 */ /* 0x040fe200078e02c4 */
[----:B------:R4:W5:Y:S03]  /*1940*/  LDG.E.U16 R95, desc[UR10][R114.64] ;  /* 0x0000000a725f7981 */ /* 0x000966000c1e1500 */
[C---:B------:R-:W-:Y:S01]  /*1950*/  IMAD.WIDE R92, R11.reuse, 0x2, R204 ;  /* 0x000000020b5c7825 */ /* 0x040fe200078e02cc */
[----:B------:R0:W3:Y:S03]  /*1960*/  LDG.E.U16 R108, desc[UR10][R120.64] ;  /* 0x0000000a786c7981 */ /* 0x0000e6000c1e1500 */
[C---:B------:R-:W-:Y:S01]  /*1970*/  IMAD.WIDE R104, R11.reuse, 0x2, R202 ;  /* 0x000000020b687825 */ /* 0x040fe200078e02ca */
[----:B------:R1:W3:Y:S03]  /*1980*/  LDG.E.U16 R86, desc[UR10][R92.64] ;  /* 0x0000000a5c567981 */ /* 0x0002e6000c1e1500 */
[C---:B------:R-:W-:Y:S01]  /*1990*/  IMAD.WIDE R106, R11.reuse, 0x2, R200 ;  /* 0x000000020b6a7825 */ /* 0x040fe200078e02c8 */
[----:B------:R4:W3:Y:S03]  /*19a0*/  LDG.E.U16 R87, desc[UR10][R104.64] ;  /* 0x0000000a68577981 */ /* 0x0008e6000c1e1500 */
[C---:B0-----:R-:W-:Y:S01]  /*19b0*/  IMAD.WIDE R88, R11.reuse, 0x2, R194 ;  /* 0x000000020b587825 */ /* 0x041fe200078e02c2 */
[----:B------:R0:W3:Y:S03]  /*19c0*/  LDG.E.U16 R94, desc[UR10][R106.64] ;  /* 0x0000000a6a5e7981 */ /* 0x0000e6000c1e1500 */
[C---:B-1----:R-:W-:Y:S01]  /*19d0*/  IMAD.WIDE R90, R11.reuse, 0x2, R192 ;  /* 0x000000020b5a7825 */ /* 0x042fe200078e02c0 */
[----:B------:R1:W5:Y:S03]  /*19e0*/  LDG.E.U16 R109, desc[UR10][R88.64] ;  /* 0x0000000a586d7981 */ /* 0x000366000c1e1500 */
[C---:B------:R-:W-:Y:S01]  /*19f0*/  IMAD.WIDE R122, R11.reuse, 0x2, R190 ;  /* 0x000000020b7a7825 */ /* 0x040fe200078e02be */
[----:B------:R0:W5:Y:S03]  /*1a00*/  LDG.E.U16 R110, desc[UR10][R90.64] ;  /* 0x0000000a5a6e7981 */ /* 0x000166000c1e1500 */
[C---:B------:R-:W-:Y:S01]  /*1a10*/  IMAD.WIDE R112, R11.reuse, 0x2, R188 ;  /* 0x000000020b707825 */ /* 0x040fe200078e02bc */
[----:B------:R0:W5:Y:S03]  /*1a20*/  LDG.E.U16 R111, desc[UR10][R122.64] ;  /* 0x0000000a7a6f7981 */ /* 0x000166000c1e1500 */
[----:B----4-:R-:W-:-:S02]  /*1a30*/  IMAD.WIDE R114, R11, 0x2, R178 ;  /* 0x000000020b727825 */ /* 0x010fc400078e02b2 */
[----:B------:R-:W4:Y:S02]  /*1a40*/  LDG.E.U16 R112, desc[UR10][R112.64] ;  /* 0x0000000a70707981 */ /* 0x000f24000c1e1500 */
[C---:B------:R-:W-:Y:S02]  /*1a50*/  IMAD.WIDE R120, R11.reuse, 0x2, R176 ;  /* 0x000000020b787825 */ /* 0x040fe400078e02b0 */
[----:B------:R0:W4:Y:S02]  /*1a60*/  LDG.E.U16 R169, desc[UR10][R114.64] ;  /* 0x0000000a72a97981 */ /* 0x000124000c1e1500 */
[----:B------:R-:W-:-:S04]  /*1a70*/  IMAD.WIDE R92, R11, 0x2, R184 ;  /* 0x000000020b5c7825 */ /* 0x000fc800078e02b8 */
[C---:B------:R-:W-:Y:S01]  /*1a80*/  IMAD.WIDE R104, R11.reuse, 0x2, R182 ;  /* 0x000000020b687825 */ /* 0x040fe200078e02b6 */
[----:B------:R1:W4:Y:S03]  /*1a90*/  LDG.E.U16 R113, desc[UR10][R120.64] ;  /* 0x0000000a78717981 */ /* 0x000326000c1e1500 */
[C---:B0-----:R-:W-:Y:S01]  /*1aa0*/  IMAD.WIDE R106, R11.reuse, 0x2, R180 ;  /* 0x000000020b6a7825 */ /* 0x041fe200078e02b4 */
[----:B------:R0:W4:Y:S03]  /*1ab0*/  LDG.E.U16 R166, desc[UR10][R92.64] ;  /* 0x0000000a5ca67981 */ /* 0x000126000c1e1500 */
[C---:B-1----:R-:W-:Y:S01]  /*1ac0*/  IMAD.WIDE R88, R11.reuse, 0x2, R174 ;  /* 0x000000020b587825 */ /* 0x042fe200078e02ae */
[----:B------:R-:W4:Y:S03]  /*1ad0*/  LDG.E.U16 R167, desc[UR10][R104.64] ;  /* 0x0000000a68a77981 */ /* 0x000f26000c1e1500 */
[C---:B------:R-:W-:Y:S01]  /*1ae0*/  IMAD.WIDE R90, R11.reuse, 0x2, R170 ;  /* 0x000000020b5a7825 */ /* 0x040fe200078e02aa */
[----:B------:R1:W4:Y:S03]  /*1af0*/  LDG.E.U16 R168, desc[UR10][R106.64] ;  /* 0x0000000a6aa87981 */ /* 0x000326000c1e1500 */
[C---:B------:R-:W-:Y:S01]  /*1b00*/  IMAD.WIDE R122, R11.reuse, 0x2, R158 ;  /* 0x000000020b7a7825 */ /* 0x040fe200078e029e */
[----:B------:R0:W4:Y:S03]  /*1b10*/  LDG.E.U16 R214, desc[UR10][R88.64] ;  /* 0x0000000a58d67981 */ /* 0x000126000c1e1500 */
[C---:B------:R-:W-:Y:S01]  /*1b20*/  IMAD.WIDE R154, R11.reuse, 0x2, R20 ;  /* 0x000000020b9a7825 */ /* 0x040fe200078e0214 */
[----:B------:R0:W4:Y:S03]  /*1b30*/  LDG.E.U16 R215, desc[UR10][R90.64] ;  /* 0x0000000a5ad77981 */ /* 0x000126000c1e1500 */
[C---:B------:R-:W-:Y:S01]  /*1b40*/  IMAD.WIDE R150, R11.reuse, 0x2, R22 ;  /* 0x000000020b967825 */ /* 0x040fe200078e0216 */
[----:B------:R-:W4:Y:S03]  /*1b50*/  LDG.E.U16 R122, desc[UR10][R122.64] ;  /* 0x0000000a7a7a7981 */ /* 0x000f26000c1e1500 */
        /* <DEDUP_REMOVED lines=11> */
[----:B------:R1:W4:Y:S03]  /*1c10*/  LDG.E.U16 R120, desc[UR10][R120.64] ;  /* 0x0000000a78787981 */ /* 0x000326000c1e1500 */
[C---:B0-----:R-:W-:Y:S01]  /*1c20*/  IMAD.WIDE R92, R11.reuse, 0x2, R172 ;  /* 0x000000020b5c7825 */ /* 0x041fe200078e02ac */
[----:B------:R-:W4:Y:S03]  /*1c30*/  LDG.E.U16 R148, desc[UR10][R148.64] ;  /* 0x0000000a94947981 */ /* 0x000f26000c1e1500 */
[C---:B-1----:R-:W-:Y:S01]  /*1c40*/  IMAD.WIDE R106, R11.reuse, 0x2, R18 ;  /* 0x000000020b6a7825 */ /* 0x042fe200078e0212 */
[----:B------:R-:W4:Y:S03]  /*1c50*/  LDG.E.U16 R152, desc[UR10][R152.64] ;  /* 0x0000000a98987981 */ /* 0x000f26000c1e1500 */
[C---:B------:R-:W-:Y:S01]  /*1c60*/  IMAD.WIDE R104, R11.reuse, 0x2, R26 ;  /* 0x000000020b687825 */ /* 0x040fe200078e021a */
[----:B------:R-:W4:Y:S03]  /*1c70*/  LDG.E.U16 R129, desc[UR10][R106.64] ;  /* 0x0000000a6a817981 */ /* 0x000f26000c1e1500 */
[C---:B------:R-:W-:Y:S01]  /*1c80*/  IMAD.WIDE R88, R11.reuse, 0x2, R160 ;  /* 0x000000020b587825 */ /* 0x040fe200078e02a0 */
[----:B------:R0:W4:Y:S03]  /*1c90*/  LDG.E.U16 R151, desc[UR10][R104.64] ;  /* 0x0000000a68977981 */ /* 0x000126000c1e1500 */
[----:B------:R-:W-:Y:S01]  /*1ca0*/  IMAD.WIDE R90, R11, 0x2, R144 ;  /* 0x000000020b5a7825 */ /* 0x000fe200078e0290 */
[----:B------:R-:W4:Y:S04]  /*1cb0*/  LDG.E.U16 R92, desc[UR10][R92.64] ;  /* 0x0000000a5c5c7981 */ /* 0x000f28000c1e1500 */
[----:B------:R1:W4:Y:S04]  /*1cc0*/  LDG.E.U16 R155, desc[UR10][R88.64] ;  /* 0x0000000a589b7981 */ /* 0x000328000c1e1500 */
[----:B------:R-:W4:Y:S01]  /*1cd0*/  LDG.E.U16 R149, desc[UR10][R90.64] ;  /* 0x0000000a5a957981 */ /* 0x000f22000c1e1500 */
[C---:B------:R-:W-:Y:S01]  /*1ce0*/  LOP3.LUT R121, R0.reuse, 0x7f, RZ, 0xc0, !PT ;  /* 0x0000007f00797812 */ /* 0x040fe200078ec0ff */
[----:B------:R-:W-:Y:S01]  /*1cf0*/  BAR.SYNC.DEFER_BLOCKING 0x0 ;  /* 0x0000000000007b1d */ /* 0x000fe20000010000 */
[----:B------:R-:W-:-:S03]  /*1d00*/  LOP3.LUT P2, RZ, R0, 0x80, RZ, 0xc0, !PT ;  /* 0x0000008000ff7812 */ /* 0x000fc6000784c0ff */
[----:B------:R-:W-:Y:S01]  /*1d10*/  IMAD.SHL.U32 R121, R121, 0x2, RZ ;  /* 0x0000000279797824 */ /* 0x000fe200078e00ff */
[----:B0-----:R-:W-:-:S04]  /*1d20*/  SEL R104, RZ, 0x110, !P2 ;  /* 0x00000110ff687807 */ /* 0x001fc80005000000 */
[----:B------:R-:W-:-:S04]  /*1d30*/  LOP3.LUT R121, R104, R121, RZ, 0x3c, !PT ;  /* 0x0000007968797212 */ /* 0x000fc800078e3cff */
[C---:B-1----:R-:W-:Y:S02]  /*1d40*/  LOP3.LUT R88, R121.reuse, 0x20, RZ, 0x3c, !PT ;  /* 0x0000002079587812 */ /* 0x042fe400078e3cff */
[----:B------:R-:W-:Y:S02]  /*1d50*/  LOP3.LUT R89, R121, 0x40, RZ, 0x3c, !PT ;  /* 0x0000004079597812 */ /* 0x000fe400078e3cff */
[C---:B------:R-:W-:Y:S02]  /*1d60*/  LOP3.LUT R135, R0.reuse, 0x7, RZ, 0xc0, !PT ;  /* 0x0000000700877812 */ /* 0x040fe400078ec0ff */
[----:B------:R-:W-:-:S03]  /*1d70*/  LOP3.LUT R115, R0, 0xe0, RZ, 0xc0, !PT ;  /* 0x000000e000737812 */ /* 0x000fc600078ec0ff */
[----:B------:R-:W-:Y:S02]  /*1d80*/  IMAD.SHL.U32 R216, R135, 0x10, RZ ;  /* 0x0000001087d87824 */ /* 0x000fe400078e00ff */
[----:B------:R-:W-:Y:S02]  /*1d90*/  IMAD.SHL.U32 R93, R0, 0x2, RZ ;  /* 0x00000002005d7824 */ /* 0x000fe400078e00ff */
[----:B------:R-:W-:-:S05]  /*1da0*/  IMAD R216, R115, 0x40, R216 ;  /* 0x0000004073d87824 */ /* 0x000fca00078e02d8 */
[----:B------:R-:W-:-:S05]  /*1db0*/  LOP3.LUT R216, R216, 0x30, R93, 0x78, !PT ;  /* 0x00000030d8d87812 */ /* 0x000fca00078e785d */
[----:B------:R-:W-:Y:S01]  /*1dc0*/  IMAD R135, R135, 0x100, R216 ;  /* 0x0000010087877824 */ /* 0x000fe200078e02d8 */
[----:B--2---:R-:W-:Y:S04]  /*1dd0*/  STS.U16 [R121+UR8], R84 ;  /* 0x0000005479007988 */ /* 0x004fe80008000408 */
[----:B---3--:R0:W-:Y:S04]  /*1de0*/  STS.U16 [R121+UR8+0x800], R94 ;  /* 0x0008005e79007988 */ /* 0x0081e80008000408 */
[----:B-----5:R-:W-:Y:S01]  /*1df0*/  STS.U16 [R121+UR8+0x1000], R110 ;  /* 0x0010006e79007988 */ /* 0x020fe20008000408 */
[----:B0-----:R-:W-:-:S03]  /*1e00*/  LOP3.LUT R94, R121, 0x60, RZ, 0x3c, !PT ;  /* 0x00000060795e7812 */ /* 0x001fc600078e3cff */
        /* <DEDUP_REMOVED lines=28> */
[----:B------:R-:W-:Y:S01]  /*1fd0*/  STS.U16 [R94+UR8+0x3e00], R149 ;  /* 0x003e00955e007988 */ /* 0x000fe20008000408 */
[----:B------:R-:W-:Y:S06]  /*1fe0*/  BAR.SYNC.DEFER_BLOCKING 0x0 ;  /* 0x0000000000007b1d */ /* 0x000fec0000010000 */
[----:B------:R-:W-:Y:S04]  /*1ff0*/  LDSM.16.MT88.4 R120, [R10+UR8+0x4000] ;  /* 0x004000080a78783b */ /* 0x000fe80008004200 */
[----:B------:R-:W0:Y:S04]  /*2000*/  LDSM.16.M88.4 R104, [R135+UR8] ;  /* 0x000000088768783b */ /* 0x000e280008000200 */
[----:B------:R-:W1:Y:S04]  /*2010*/  LDSM.16.MT88.4 R112, [R16+UR8+0x4000] ;  /* 0x004000081070783b */ /* 0x000e680008004200 */
[----:B------:R-:W2:Y:S04]  /*2020*/  LDSM.16.MT88.4 R88, [R10+UR8+0x4400] ;  /* 0x004400080a58783b */ /* 0x000ea80008004200 */
[----:B------:R-:W3:Y:S04]  /*2030*/  LDSM.16.MT88.4 R108, [R16+UR8+0x4400] ;  /* 0x00440008106c783b */ /* 0x000ee80008004200 */
[----:B------:R-:W-:Y:S04]  /*2040*/  LDSM.16.MT88.4 R128, [R10+UR8+0x4800] ;  /* 0x004800080a80783b */ /* 0x000fe80008004200 */
[----:B------:R-:W4:Y:S04]  /*2050*/  LDSM.16.M88.4 R84, [R15+UR8] ;  /* 0x000000080f54783b */ /* 0x000f280008000200 */
[----:B------:R-:W5:Y:S01]  /*2060*/  LDSM.16.MT88.4 R92, [R16+UR8+0x4800] ;  /* 0x00480008105c783b */ /* 0x000f620008004200 */
[-C--:B0-----:R-:W-:Y:S08]  /*2070*/  HMMA.16816.F32 R120, R120, R104.reuse, RZ ;  /* 0x000000687878723c */ /* 0x081ff000000018ff */
[----:B-1----:R-:W-:-:S12]  /*2080*/  HMMA.16816.F32 R112, R112, R104, RZ ;  /* 0x000000687070723c */ /* 0x002fd800000018ff */
[-C--:B--2---:R-:W-:Y:S01]  /*2090*/  HMMA.16816.F32 R88, R88, R106.reuse, R120 ;  /* 0x0000006a5858723c */ /* 0x084fe20000001878 */
[----:B------:R-:W0:Y:S07]  /*20a0*/  LDSM.16.MT88.4 R120, [R10+UR8+0x4c00] ;  /* 0x004c00080a78783b */ /* 0x000e2e0008004200 */
[----:B---3--:R-:W-:Y:S01]  /*20b0*/  HMMA.16816.F32 R104, R108, R106, R112 ;  /* 0x0000006a6c68723c */ /* 0x008fe20000001870 */
[----:B------:R-:W1:Y:S04]  /*20c0*/  LDSM.16.MT88.4 R112, [R16+UR8+0x4c00] ;  /* 0x004c00081070783b */ /* 0x000e680008004200 */
[----:B------:R-:W-:Y:S07]  /*20d0*/  LDSM.16.MT88.4 R108, [R10+UR8+0x5000] ;  /* 0x005000080a6c783b */ /* 0x000fee0008004200 */
[-C--:B----4-:R-:W-:Y:S01]  /*20e0*/  HMMA.16816.F32 R128, R128, R84.reuse, R88 ;  /* 0x000000548080723c */ /* 0x090fe20000001858 */
[----:B------:R-:W2:Y:S07]  /*20f0*/  LDSM.16.M88.4 R88, [R135+UR8+0x80] ;  /* 0x000080088758783b */ /* 0x000eae0008000200 */
[----:B-----5:R-:W-:Y:S01]  /*2100*/  HMMA.16816.F32 R92, R92, R84, R104 ;  /* 0x000000545c5c723c */ /* 0x020fe20000001868 */
[----:B------:R-:W3:Y:S11]  /*2110*/  LDSM.16.MT88.4 R104, [R16+UR8+0x5000] ;  /* 0x005000081068783b */ /* 0x000ef60008004200 */
[-C--:B0-----:R-:W-:Y:S01]  /*2120*/  HMMA.16816.F32 R120, R120, R86.reuse, R128 ;  /* 0x000000567878723c */ /* 0x081fe20000001880 */
[----:B------:R-:W0:Y:S07]  /*2130*/  LDSM.16.MT88.4 R128, [R10+UR8+0x5400] ;  /* 0x005400080a80783b */ /* 0x000e2e0008004200 */
[----:B-1----:R-:W-:Y:S01]  /*2140*/  HMMA.16816.F32 R92, R112, R86, R92 ;  /* 0x00000056705c723c */ /* 0x002fe2000000185c */
[----:B------:R-:W1:Y:S04]  /*2150*/  LDSM.16.MT88.4 R84, [R16+UR8+0x5400] ;  /* 0x005400081054783b */ /* 0x000e680008004200 */
[----:B------:R-:W-:Y:S07]  /*2160*/  LDSM.16.M88.4 R112, [R15+UR8+0x80] ;  /* 0x000080080f70783b */ /* 0x000fee0008000200 */
[-C--:B--2---:R-:W-:Y:S01]  /*2170*/  HMMA.16816.F32 R120, R108, R88.reuse, R120 ;  /* 0x000000586c78723c */ /* 0x084fe20000001878 */
[----:B------:R-:W2:Y:S07]  /*2180*/  LDSM.16.MT88.4 R108, [R10+UR8+0x5800] ;  /* 0x005800080a6c783b */ /* 0x000eae0008004200 */
[----:B---3--:R-:W-:Y:S01]  /*2190*/  HMMA.16816.F32 R92, R104, R88, R92 ;  /* 0x00000058685c723c */ /* 0x008fe2000000185c */
[----:B------:R-:W3:Y:S11]  /*21a0*/  LDSM.16.MT88.4 R104, [R16+UR8+0x5800] ;  /* 0x005800081068783b */ /* 0x000ef60008004200 */
[-C--:B0-----:R-:W-:Y:S01]  /*21b0*/  HMMA.16816.F32 R120, R128, R90.reuse, R120 ;  /* 0x0000005a8078723c */ /* 0x081fe20000001878 */
[----:B------:R-:W0:Y:S07]  /*21c0*/  LDSM.16.MT88.4 R128, [R10+UR8+0x5c00] ;  /* 0x005c00080a80783b */ /* 0x000e2e0008004200 */
[----:B-1----:R-:W-:Y:S01]  /*21d0*/  HMMA.16816.F32 R84, R84, R90, R92 ;  /* 0x0000005a5454723c */ /* 0x002fe2000000185c */
[----:B------:R-:W1:Y:S11]  /*21e0*/  LDSM.16.MT88.4 R88, [R16+UR8+0x5c00] ;  /* 0x005c00081058783b */ /* 0x000e760008004200 */
[-C--:B--2---:R-:W-:Y:S08]  /*21f0*/  HMMA.16816.F32 R108, R108, R112.reuse, R120 ;  /* 0x000000706c6c723c */ /* 0x084ff00000001878 */
[----:B---3--:R-:W-:Y:S01]  /*2200*/  HMMA.16816.F32 R84, R104, R112, R84 ;  /* 0x000000706854723c */ /* 0x008fe20000001854 */
[----:B------:R-:W-:-:S02]  /*2210*/  LOP3.LUT R93, R0, 0x3, RZ, 0xc0, !PT ;  /* 0x00000003005d7812 */ /* 0x000fc400078ec0ff */
[----:B------:R-:W-:-:S03]  /*2220*/  LOP3.LUT R92, R0, 0xe0, RZ, 0xc0, !PT ;  /* 0x000000e0005c7812 */ /* 0x000fc600078ec0ff */
[----:B------:R-:W-:-:S06]  /*2230*/  IMAD.SHL.U32 R93, R93, 0x2, RZ ;  /* 0x000000025d5d7824 */ /* 0x000fcc00078e00ff */
[----:B0-----:R-:W-:Y:S01]  /*2240*/  HMMA.16816.F32 R108, R128, R114, R108 ;  /* 0x00000072806c723c */ /* 0x001fe2000000186c */
[----:B------:R-:W-:-:S07]  /*2250*/  LEA.HI R93, R92, R93, RZ, 0x1e ;  /* 0x0000005d5c5d7211 */ /* 0x000fce00078ff0ff */
[----:B-1----:R-:W-:Y:S01]  /*2260*/  HMMA.16816.F32 R84, R88, R114, R84 ;  /* 0x000000725854723c */ /* 0x002fe20000001854 */
[----:B------:R-:W-:-:S04]  /*2270*/  IADD3 R93, PT, PT, R93, UR4, RZ ;  /* 0x000000045d5d7c10 */ /* 0x000fc8000fffe0ff */
[CC--:B------:R-:W-:Y:S02]  /*2280*/  ISETP.GE.AND P5, PT, R5.reuse, R93.reuse, PT ;  /* 0x0000005d0500720c */ /* 0x0c0fe40003fa6270 */
[----:B------:R-:W-:-:S04]  /*2290*/  ISETP.GT.AND P6, PT, R5, R93, PT ;  /* 0x0000005d0500720c */ /* 0x000fc80003fc4270 */
[----:B------:R-:W-:Y:S01]  /*22a0*/  FMUL R108, R108, UR12 ;  /* 0x0000000c6c6c7c20 */ /* 0x000fe20008400000 */
[----:B------:R-:W-:Y:S01]  /*22b0*/  FMUL R109, R109, UR12 ;  /* 0x0000000c6d6d7c20 */ /* 0x000fe20008400000 */
[----:B------:R-:W-:-:S03]  /*22c0*/  ISETP.GE.AND P4, PT, R7, R93, PT ;  /* 0x0000005d0700720c */ /* 0x000fc60003f86270 */
[----:B------:R-:W-:Y:S02]  /*22d0*/  FSEL R105, R108, -INF , P5 ;  /* 0xff8000006c697808 */ /* 0x000fe40002800000 */
[-C--:B------:R-:W-:Y:S01]  /*22e0*/  ISETP.GT.AND P5, PT, R7, R93.reuse, PT ;  /* 0x0000005d0700720c */ /* 0x080fe20003fa4270 */
[----:B------:R-:W-:Y:S01]  /*22f0*/  FMUL R84, R84, UR12 ;  /* 0x0000000c54547c20 */ /* 0x000fe20008400000 */
[----:B------:R-:W-:Y:S01]  /*2300*/  FMUL R85, R85, UR12 ;  /* 0x0000000c55557c20 */ /* 0x000fe20008400000 */
[----:B------:R-:W-:Y:S01]  /*2310*/  FSEL R109, R109, -INF , P6 ;  /* 0xff8000006d6d7808 */ /* 0x000fe20003000000 */
[----:B------:R-:W-:Y:S01]  /*2320*/  FMUL R86, R86, UR12 ;  /* 0x0000000c56567c20 */ /* 0x000fe20008400000 */
[----:B------:R-:W-:Y:S01]  /*2330*/  ISETP.GE.AND P6, PT, R8, R93, PT ;  /* 0x0000005d0800720c */ /* 0x000fe20003fc6270 */
[----:B------:R-:W-:Y:S01]  /*2340*/  FMUL R110, R110, UR12 ;  /* 0x0000000c6e6e7c20 */ /* 0x000fe20008400000 */
[----:B------:R-:W-:Y:S02]  /*2350*/  FSEL R107, R84, -INF , P4 ;  /* 0xff800000546b7808 */ /* 0x000fe40002000000 */
[----:B------:R-:W-:-:S02]  /*2360*/  FSEL R104, R85, -INF , P5 ;  /* 0xff80000055687808 */ /* 0x000fc40002800000 */
[-C--:B------:R-:W-:Y:S01]  /*2370*/  ISETP.GE.AND P2, PT, R6, R93.reuse, PT ;  /* 0x0000005d0600720c */ /* 0x080fe20003f46270 */
[----:B------:R-:W-:Y:S01]  /*2380*/  FMUL R111, R111, UR12 ;  /* 0x0000000c6f6f7c20 */ /* 0x000fe20008400000 */
[----:B------:R-:W-:Y:S01]  /*2390*/  FSEL R106, R86, -INF , P6 ;  /* 0xff800000566a7808 */ /* 0x000fe20003000000 */
[----:B------:R-:W-:Y:S01]  /*23a0*/  FMUL R87, R87, UR12 ;  /* 0x0000000c57577c20 */ /* 0x000fe20008400000 */
[----:B------:R-:W-:Y:S01]  /*23b0*/  BAR.SYNC.DEFER_BLOCKING 0x0 ;  /* 0x0000000000007b1d */ /* 0x000fe20000010000 */
[-C--:B------:R-:W-:Y:S02]  /*23c0*/  ISETP.GT.AND P3, PT, R6, R93.reuse, PT ;  /* 0x0000005d0600720c */ /* 0x080fe40003f64270 */
[----:B------:R-:W-:Y:S02]  /*23d0*/  FMNMX R86, R107, R104, !PT ;  /* 0x000000686b567209 */ /* 0x000fe40007800000 */
[----:B------:R-:W-:Y:S02]  /*23e0*/  FSEL R110, R110, -INF , P2 ;  /* 0xff8000006e6e7808 */ /* 0x000fe40001000000 */
[----:B------:R-:W-:Y:S01]  /*23f0*/  ISETP.GT.AND P2, PT, R8, R93, PT ;  /* 0x0000005d0800720c */ /* 0x000fe20003f44270 */
[----:B------:R-:W0:Y:S01]  /*2400*/  SHFL.BFLY PT, R91, R86, 0x2, 0x1f ;  /* 0x0c401f00565b7f89 */ /* 0x000e2200000e0000 */
[----:B------:R-:W-:-:S02]  /*2410*/  FSEL R111, R111, -INF , P3 ;  /* 0xff8000006f6f7808 */ /* 0x000fc40001800000 */
[----:B------:R-:W-:Y:S02]  /*2420*/  FMNMX R84, R105, R109, !PT ;  /* 0x0000006d69547209 */ /* 0x000fe40007800000 */
[----:B------:R-:W-:Y:S02]  /*2430*/  FSEL R108, R87, -INF , P2 ;  /* 0xff800000576c7808 */ /* 0x000fe40001000000 */
[----:B------:R-:W-:Y:S01]  /*2440*/  FMNMX R85, R110, R111, !PT ;  /* 0x0000006f6e557209 */ /* 0x000fe20007800000 */
[----:B------:R-:W1:Y:S01]  /*2450*/  SHFL.BFLY PT, R89, R84, 0x2, 0x1f ;  /* 0x0c401f0054597f89 */ /* 0x000e6200000e0000 */
[----:B------:R-:W-:-:S03]  /*2460*/  FMNMX R87, R106, R108, !PT ;  /* 0x0000006c6a577209 */ /* 0x000fc60007800000 */
[----:B------:R-:W2:Y:S04]  /*2470*/  SHFL.BFLY PT, R88, R85, 0x2, 0x1f ;  /* 0x0c401f0055587f89 */ /* 0x000ea800000e0000 */
[----:B------:R-:W3:Y:S01]  /*2480*/  SHFL.BFLY PT, R94, R87, 0x2, 0x1f ;  /* 0x0c401f00575e7f89 */ /* 0x000ee200000e0000 */
[----:B0-----:R-:W-:Y:S02]  /*2490*/  FMNMX R93, R86, R91, !PT ;  /* 0x0000005b565d7209 */ /* 0x001fe40007800000 */
[----:B-1----:R-:W-:-:S03]  /*24a0*/  FMNMX R89, R84, R89, !PT ;  /* 0x0000005954597209 */ /* 0x002fc60007800000 */
[----:B------:R-:W0:Y:S01]  /*24b0*/  SHFL.BFLY PT, R84, R93, 0x1, 0x1f ;  /* 0x0c201f005d547f89 */ /* 0x000e2200000e0000 */
[----:B--2---:R-:W-:-:S03]  /*24c0*/  FMNMX R90, R85, R88, !PT ;  /* 0x00000058555a7209 */ /* 0x004fc60007800000 */
[----:B------:R-:W1:Y:S01]  /*24d0*/  SHFL.BFLY PT, R88, R89, 0x1, 0x1f ;  /* 0x0c201f0059587f89 */ /* 0x000e6200000e0000 */
[----:B---3--:R-:W-:-:S03]  /*24e0*/  FMNMX R94, R87, R94, !PT ;  /* 0x0000005e575e7209 */ /* 0x008fc60007800000 */
[----:B------:R-:W2:Y:S04]  /*24f0*/  SHFL.BFLY PT, R91, R90, 0x1, 0x1f ;  /* 0x0c201f005a5b7f89 */ /* 0x000ea800000e0000 */
[----:B------:R-:W3:Y:S01]  /*2500*/  SHFL.BFLY PT, R95, R94, 0x1, 0x1f ;  /* 0x0c201f005e5f7f89 */ /* 0x000ee200000e0000 */
[----:B------:R-:W-:-:S04]  /*2510*/  SHF.R.U32.HI R85, RZ, 0x2, R0 ;  /* 0x00000002ff557819 */ /* 0x000fc80000011600 */
[----:B------:R-:W-:Y:S02]  /*2520*/  SGXT.U32 R85, R85, 0x3 ;  /* 0x000000035555781a */ /* 0x000fe40000000000 */
[----:B------:R-:W-:Y:S02]  /*2530*/  LOP3.LUT R152, R0, 0x1c, RZ, 0xc0, !PT ;  /* 0x0000001c00987812 */ /* 0x000fe400078ec0ff */
[----:B------:R-:W-:Y:S02]  /*2540*/  LOP3.LUT R153, R85, 0x8, RZ, 0xfc, !PT ;  /* 0x0000000855997812 */ /* 0x000fe400078efcff */
[----:B0-----:R-:W-:Y:S02]  /*2550*/  FMNMX R113, R93, R84, !PT ;  /* 0x000000545d717209 */ /* 0x001fe40007800000 */
[----:B------:R-:W-:Y:S02]  /*2560*/  SHF.R.U32.HI R84, RZ, 0x3, R4 ;  /* 0x00000003ff547819 */ /* 0x000fe40000011604 */
[----:B-1----:R-:W-:-:S02]  /*2570*/  FMNMX R88, R89, R88, !PT ;  /* 0x0000005859587209 */ /* 0x002fc40007800000 */
[----:B------:R-:W-:Y:S02]  /*2580*/  LEA R152, R152, UR8, 0x3 ;  /* 0x0000000898987c11 */ /* 0x000fe4000f8e18ff */
[----:B------:R-:W-:Y:S02]  /*2590*/  LOP3.LUT R89, R84, 0x1c, RZ, 0xc0, !PT ;  /* 0x0000001c54597812 */ /* 0x000fe400078ec0ff */
[----:B------:R-:W-:Y:S01]  /*25a0*/  LEA R153, R153, UR8, 0x5 ;  /* 0x0000000899997c11 */ /* 0x000fe2000f8e28ff */
[----:B------:R-:W-:Y:S01]  /*25b0*/  BSSY.RECONVERGENT B0, `(.L_x_1) ;  /* 0x000000c000007945 */ /* 0x000fe20003800200 */
[C---:B------:R-:W-:Y:S02]  /*25c0*/  LOP3.LUT R155, R85.reuse, 0x18, RZ, 0xfc, !PT ;  /* 0x00000018559b7812 */ /* 0x040fe400078efcff */
[----:B------:R-:W-:Y:S01]  /*25d0*/  LOP3.LUT R154, R85, 0x10, RZ, 0xfc, !PT ;  /* 0x00000010559a7812 */ /* 0x000fe200078efcff */
[----:B------:R-:W-:Y:S01]  /*25e0*/  IMAD.IADD R85, R152, 0x1, R89 ;  /* 0x0000000198557824 */ /* 0x000fe200078e0259 */
[----:B--2---:R-:W-:Y:S01]  /*25f0*/  FMNMX R91, R90, R91, !PT ;  /* 0x0000005b5a5b7209 */ /* 0x004fe20007800000 */
[----:B------:R-:W-:Y:S01]  /*2600*/  IMAD.IADD R86, R89, 0x1, R153 ;  /* 0x0000000159567824 */ /* 0x000fe200078e0299 */
[----:B---3--:R-:W-:-:S02]  /*2610*/  FMNMX R112, R94, R95, !PT ;  /* 0x0000005f5e707209 */ /* 0x008fc40007800000 */
[----:B------:R-:W-:Y:S02]  /*2620*/  LEA R155, R155, UR8, 0x5 ;  /* 0x000000089b9b7c11 */ /* 0x000fe4000f8e28ff */
[----:B------:R-:W-:Y:S01]  /*2630*/  LEA R154, R154, UR8, 0x5 ;  /* 0x000000089a9a7c11 */ /* 0x000fe2000f8e28ff */
[----:B------:R-:W-:Y:S06]  /*2640*/  @P0 BRA `(.L_x_2) ;  /* 0x0000000000080947 */ /* 0x000fec0003800000 */
[----:B------:R0:W-:Y:S04]  /*2650*/  STS [R85], R88 ;  /* 0x0000005855007388 */ /* 0x0001e80000000800 */
[----:B------:R0:W-:Y:S02]  /*2660*/  STS [R86], R91 ;  /* 0x0000005b56007388 */ /* 0x0001e40000000800 */
.L_x_2:
[----:B------:R-:W-:Y:S05]  /*2670*/  BSYNC.RECONVERGENT B0 ;  /* 0x0000000000007941 */ /* 0x000fea0003800200 */
.L_x_1:
[----:B------:R-:W-:Y:S01]  /*2680*/  BSSY.RECONVERGENT B0, `(.L_x_3) ;  /* 0x0000007000007945 */ /* 0x000fe20003800200 */
[----:B------:R-:W-:Y:S01]  /*2690*/  LEA R84, R4, UR8, 0x2 ;  /* 0x0000000804547c11 */ /* 0x000fe2000f8e10ff */
[C---:B------:R-:W-:Y:S02]  /*26a0*/  IMAD.IADD R87, R89.reuse, 0x1, R155 ;  /* 0x0000000159577824 */ /* 0x040fe400078e029b */
[----:B0-----:R-:W-:Y:S01]  /*26b0*/  IMAD.IADD R88, R89, 0x1, R154 ;  /* 0x0000000159587824 */ /* 0x001fe200078e029a */
[----:B------:R-:W-:Y:S06]  /*26c0*/  @P0 BRA `(.L_x_4) ;  /* 0x0000000000080947 */ /* 0x000fec0003800000 */
[----:B------:R0:W-:Y:S04]  /*26d0*/  STS [R88], R113 ;  /* 0x0000007158007388 */ /* 0x0001e80000000800 */
[----:B------:R0:W-:Y:S02]  /*26e0*/  @!P0 STS [R87], R112 ;  /* 0x0000007057008388 */ /* 0x0001e40000000800 */
.L_x_4:
[----:B------:R-:W-:Y:S05]  /*26f0*/  BSYNC.RECONVERGENT B0 ;  /* 0x0000000000007941 */ /* 0x000fea0003800200 */
.L_x_3:
[----:B------:R-:W-:Y:S06]  /*2700*/  BAR.SYNC.DEFER_BLOCKING 0x0 ;  /* 0x0000000000007b1d */ /* 0x000fec0000010000 */
[----:B------:R-:W-:Y:S01]  /*2710*/  BSSY.RECONVERGENT B0, `(.L_x_5) ;  /* 0x000004c000007945 */ /* 0x000fe20003800200 */
[----:B------:R-:W1:Y:S04]  /*2720*/  LDS R89, [R84] ;  /* 0x0000000054597984 */ /* 0x000e680000000800 */
[----:B-1----:R-:W1:Y:S02]  /*2730*/  SHFL.BFLY PT, R90, R89, 0x4, 0x1f ;  /* 0x0c801f00595a7f89 */ /* 0x002e6400000e0000 */
[----:B-1----:R-:W-:-:S05]  /*2740*/  FMNMX R90, R89, R90, !PT ;  /* 0x0000005a595a7209 */ /* 0x002fca0007800000 */
[----:B------:R-:W1:Y:S02]  /*2750*/  SHFL.BFLY PT, R91, R90, 0x2, 0x1f ;  /* 0x0c401f005a5b7f89 */ /* 0x000e6400000e0000 */
[----:B-1----:R-:W-:-:S05]  /*2760*/  FMNMX R91, R90, R91, !PT ;  /* 0x0000005b5a5b7209 */ /* 0x002fca0007800000 */
[----:B------:R-:W1:Y:S02]  /*2770*/  SHFL.BFLY PT, R94, R91, 0x1, 0x1f ;  /* 0x0c201f005b5e7f89 */ /* 0x000e6400000e0000 */
[----:B-1----:R-:W-:-:S05]  /*2780*/  FMNMX R93, R91, R94, !PT ;  /* 0x0000005e5b5d7209 */ /* 0x002fca0007800000 */
[----:B------:R-:W-:Y:S01]  /*2790*/  @!P1 STS [R84], R93 ;  /* 0x0000005d54009388 */ /* 0x000fe20000000800 */
[----:B------:R-:W-:Y:S06]  /*27a0*/  BAR.SYNC.DEFER_BLOCKING 0x0 ;  /* 0x0000000000007b1d */ /* 0x000fec0000010000 */
[----:B------:R-:W1:Y:S04]  /*27b0*/  LDS R168, [R152] ;  /* 0x0000000098a87984 */ /* 0x000e680000000800 */
[----:B------:R-:W2:Y:S04]  /*27c0*/  LDS R169, [R153] ;  /* 0x0000000099a97984 */ /* 0x000ea80000000800 */
[----:B------:R-:W3:Y:S04]  /*27d0*/  LDS R166, [R154] ;  /* 0x000000009aa67984 */ /* 0x000ee80000000800 */
[----:B------:R-:W4:Y:S01]  /*27e0*/  LDS R167, [R155] ;  /* 0x000000009ba77984 */ /* 0x000f220000000800 */
[----:B-1----:R-:W-:-:S02]  /*27f0*/  FMNMX R168, R168, R17, !PT ;  /* 0x00000011a8a87209 */ /* 0x002fc40007800000 */
[----:B--2---:R-:W-:-:S03]  /*2800*/  FMNMX R169, R169, R132, !PT ;  /* 0x00000084a9a97209 */ /* 0x004fc60007800000 */
[--C-:B------:R-:W-:Y:S01]  /*2810*/  FADD R89, R105, -R168.reuse ;  /* 0x800000a869597221 */ /* 0x100fe20000000000 */
[----:B------:R-:W-:Y:S01]  /*2820*/  FADD R17, -R168, R17 ;  /* 0x00000011a8117221 */ /* 0x000fe20000000100 */
[----:B---3--:R-:W-:Y:S02]  /*2830*/  FMNMX R166, R166, R133, !PT ;  /* 0x00000085a6a67209 */ /* 0x008fe40007800000 */
[----:B------:R-:W-:Y:S01]  /*2840*/  FMUL R123, R89, 1.4426950216293334961 ;  /* 0x3fb8aa3b597b7820 */ /* 0x000fe20000400000 */
[----:B------:R-:W-:Y:S01]  /*2850*/  FADD R89, R109, -R168 ;  /* 0x800000a86d597221 */ /* 0x000fe20000000000 */
[----:B------:R-:W-:Y:S01]  /*2860*/  FMUL R148, R17, 1.4426950216293334961 ;  /* 0x3fb8aa3b11947820 */ /* 0x000fe20000400000 */
[----:B----4-:R-:W-:Y:S01]  /*2870*/  FMNMX R167, R167, R134, !PT ;  /* 0x00000086a7a77209 */ /* 0x010fe20007800000 */
[----:B------:R-:W-:Y:S01]  /*2880*/  FADD R17, -R169, R132 ;  /* 0x00000084a9117221 */ /* 0x000fe20000000100 */
[----:B------:R-:W-:Y:S01]  /*2890*/  FMUL R128, R89, 1.4426950216293334961 ;  /* 0x3fb8aa3b59807820 */ /* 0x000fe20000400000 */
[----:B------:R-:W-:Y:S01]  /*28a0*/  FADD R89, R110, -R169 ;  /* 0x800000a96e597221 */ /* 0x000fe20000000000 */
[----:B------:R-:W-:Y:S01]  /*28b0*/  MUFU.EX2 R123, R123 ;  /* 0x0000007b007b7308 */ /* 0x000fe20000000800 */
[----:B------:R-:W-:Y:S01]  /*28c0*/  FMUL R149, R17, 1.4426950216293334961 ;  /* 0x3fb8aa3b11957820 */ /* 0x000fe20000400000 */
[----:B------:R-:W-:Y:S01]  /*28d0*/  FADD R17, -R166, R133 ;  /* 0x00000085a6117221 */ /* 0x000fe20000000100 */
[----:B------:R-:W-:Y:S01]  /*28e0*/  FMUL R121, R89, 1.4426950216293334961 ;  /* 0x3fb8aa3b59797820 */ /* 0x000fe20000400000 */
[----:B------:R-:W-:-:S02]  /*28f0*/  FADD R89, R111, -R169 ;  /* 0x800000a96f597221 */ /* 0x000fc40000000000 */
[----:B------:R-:W-:Y:S01]  /*2900*/  FMUL R150, R17, 1.4426950216293334961 ;  /* 0x3fb8aa3b11967820 */ /* 0x000fe20000400000 */
[----:B------:R-:W-:Y:S01]  /*2910*/  FADD R17, -R167, R134 ;  /* 0x00000086a7117221 */ /* 0x000fe20000000100 */
[----:B------:R-:W-:Y:S01]  /*2920*/  FMUL R122, R89, 1.4426950216293334961 ;  /* 0x3fb8aa3b597a7820 */ /* 0x000fe20000400000 */
[--C-:B------:R-:W-:Y:S01]  /*2930*/  FADD R89, R107, -R166.reuse ;  /* 0x800000a66b597221 */ /* 0x100fe20000000000 */
[----:B------:R-:W1:Y:S01]  /*2940*/  MUFU.EX2 R128, R128 ;  /* 0x0000008000807308 */ /* 0x000e620000000800 */
[----:B------:R-:W-:Y:S02]  /*2950*/  FMUL R17, R17, 1.4426950216293334961 ;  /* 0x3fb8aa3b11117820 */ /* 0x000fe40000400000 */
[----:B------:R-:W-:Y:S01]  /*2960*/  FMUL R115, R89, 1.4426950216293334961 ;  /* 0x3fb8aa3b59737820 */ /* 0x000fe20000400000 */
[----:B------:R-:W-:-:S04]  /*2970*/  FADD R89, R104, -R166 ;  /* 0x800000a668597221 */ /* 0x000fc80000000000 */
[----:B------:R-:W-:Y:S01]  /*2980*/  MUFU.EX2 R121, R121 ;  /* 0x0000007900797308 */ /* 0x000fe20000000800 */
[----:B------:R-:W-:Y:S01]  /*2990*/  FMUL R120, R89, 1.4426950216293334961 ;  /* 0x3fb8aa3b59787820 */ /* 0x000fe20000400000 */
[----:B------:R-:W-:-:S04]  /*29a0*/  FADD R89, R106, -R167 ;  /* 0x800000a76a597221 */ /* 0x000fc80000000000 */
[----:B------:R-:W-:Y:S01]  /*29b0*/  FMUL R93, R89, 1.4426950216293334961 ;  /* 0x3fb8aa3b595d7820 */ /* 0x000fe20000400000 */
[----:B------:R-:W-:Y:S01]  /*29c0*/  FADD R89, R108, -R167 ;  /* 0x800000a76c597221 */ /* 0x000fe20000000000 */
[----:B------:R-:W2:Y:S01]  /*29d0*/  MUFU.EX2 R122, R122 ;  /* 0x0000007a007a7308 */ /* 0x000ea20000000800 */
[----:B-1----:R-:W-:Y:S02]  /*29e0*/  FADD R90, R123, R128 ;  /* 0x000000807b5a7221 */ /* 0x002fe40000000000 */
[----:B------:R-:W-:-:S03]  /*29f0*/  FMUL R89, R89, 1.4426950216293334961 ;  /* 0x3fb8aa3b59597820 */ /* 0x000fc60000400000 */
[----:B------:R-:W1:Y:S02]  /*2a00*/  SHFL.BFLY PT, R105, R90, 0x2, 0x1f ;  /* 0x0c401f005a697f89 */ /* 0x000e6400000e0000 */
[----:B------:R-:W-:Y:S08]  /*2a10*/  MUFU.EX2 R115, R115 ;  /* 0x0000007300737308 */ /* 0x000ff00000000800 */
[----:B------:R-:W3:Y:S01]  /*2a20*/  MUFU.EX2 R120, R120 ;  /* 0x0000007800787308 */ /* 0x000ee20000000800 */
[----:B--2---:R-:W-:-:S05]  /*2a30*/  FADD R91, R121, R122 ;  /* 0x0000007a795b7221 */ /* 0x004fca0000000000 */
[----:B------:R-:W2:Y:S02]  /*2a40*/  SHFL.BFLY PT, R104, R91, 0x2, 0x1f ;  /* 0x0c401f005b687f89 */ /* 0x000ea400000e0000 */
[----:B------:R-:W-:Y:S01]  /*2a50*/  MUFU.EX2 R93, R93 ;  /* 0x0000005d005d7308 */ /* 0x000fe20000000800 */
[----:B-1----:R-:W-:-:S07]  /*2a60*/  FADD R105, R90, R105 ;  /* 0x000000695a697221 */ /* 0x002fce0000000000 */
[----:B------:R-:W1:Y:S01]  /*2a70*/  MUFU.EX2 R114, R89 ;  /* 0x0000005900727308 */ /* 0x000e620000000800 */
[----:B---3--:R-:W-:Y:S01]  /*2a80*/  FADD R94, R115, R120 ;  /* 0x00000078735e7221 */ /* 0x008fe20000000000 */
[----:B------:R-:W3:Y:S04]  /*2a90*/  SHFL.BFLY PT, R90, R105, 0x1, 0x1f ;  /* 0x0c201f00695a7f89 */ /* 0x000ee800000e0000 */
[----:B------:R-:W4:Y:S02]  /*2aa0*/  SHFL.BFLY PT, R107, R94, 0x2, 0x1f ;  /* 0x0c401f005e6b7f89 */ /* 0x000f2400000e0000 */
[----:B------:R-:W0:Y:S01]  /*2ab0*/  MUFU.EX2 R148, R148 ;  /* 0x0000009400947308 */ /* 0x000e220000000800 */
[----:B--2---:R-:W-:-:S07]  /*2ac0*/  FADD R104, R91, R104 ;  /* 0x000000685b687221 */ /* 0x004fce0000000000 */
[----:B------:R-:W2:Y:S01]  /*2ad0*/  MUFU.EX2 R149, R149 ;  /* 0x0000009500957308 */ /* 0x000ea20000000800 */
[----:B-1----:R-:W-:Y:S01]  /*2ae0*/  FADD R95, R93, R114 ;  /* 0x000000725d5f7221 */ /* 0x002fe20000000000 */
[----:B------:R-:W1:Y:S04]  /*2af0*/  SHFL.BFLY PT, R89, R104, 0x1, 0x1f ;  /* 0x0c201f0068597f89 */ /* 0x000e6800000e0000 */
[----:B------:R-:W5:Y:S02]  /*2b00*/  SHFL.BFLY PT, R106, R95, 0x2, 0x1f ;  /* 0x0c401f005f6a7f89 */ /* 0x000f6400000e0000 */
[----:B------:R-:W0:Y:S01]  /*2b10*/  MUFU.EX2 R150, R150 ;  /* 0x0000009600967308 */ /* 0x000e220000000800 */
[----:B---3--:R-:W-:Y:S01]  /*2b20*/  FADD R90, R105, R90 ;  /* 0x0000005a695a7221 */ /* 0x008fe20000000000 */
[----:B----4-:R-:W-:-:S06]  /*2b30*/  FADD R107, R94, R107 ;  /* 0x0000006b5e6b7221 */ /* 0x010fcc0000000000 */
[----:B------:R3:W4:Y:S01]  /*2b40*/  MUFU.EX2 R151, R17 ;  /* 0x0000001100977308 */ /* 0x0007220000000800 */
[----:B------:R3:W0:Y:S01]  /*2b50*/  SHFL.BFLY PT, R94, R107, 0x1, 0x1f ;  /* 0x0c201f006b5e7f89 */ /* 0x00062200000e0000 */
[----:B-1----:R-:W-:Y:S01]  /*2b60*/  FADD R89, R104, R89 ;  /* 0x0000005968597221 */ /* 0x002fe20000000000 */
[----:B-----5:R-:W-:-:S05]  /*2b70*/  FADD R106, R95, R106 ;  /* 0x0000006a5f6a7221 */ /* 0x020fca0000000000 */
[----:B------:R3:W1:Y:S01]  /*2b80*/  SHFL.BFLY PT, R91, R106, 0x1, 0x1f ;  /* 0x0c201f006a5b7f89 */ /* 0x00066200000e0000 */
[----:B------:R-:W-:Y:S06]  /*2b90*/  BAR.SYNC.DEFER_BLOCKING 0x0 ;  /* 0x0000000000007b1d */ /* 0x000fec0000010000 */
[----:B--2-4-:R-:W-:Y:S05]  /*2ba0*/  @P0 BRA `(.L_x_6) ;  /* 0x0000000000080947 */ /* 0x014fea0003800000 */
[----:B------:R2:W-:Y:S04]  /*2bb0*/  STS [R85], R90 ;  /* 0x0000005a55007388 */ /* 0x0005e80000000800 */
[----:B------:R2:W-:Y:S02]  /*2bc0*/  STS [R86], R89 ;  /* 0x0000005956007388 */ /* 0x0005e40000000800 */
.L_x_6:
[----:B------:R-:W-:Y:S05]  /*2bd0*/  BSYNC.RECONVERGENT B0 ;  /* 0x0000000000007941 */ /* 0x000fea0003800200 */
.L_x_5:
[----:B------:R-:W-:Y:S01]  /*2be0*/  BSSY.RECONVERGENT B0, `(.L_x_7) ;  /* 0x0000006000007945 */ /* 0x000fe20003800200 */
[----:B0--3--:R-:W-:Y:S01]  /*2bf0*/  FADD R107, R107, R94 ;  /* 0x0000005e6b6b7221 */ /* 0x009fe20000000000 */
[----:B-1----:R-:W-:Y:S02]  /*2c00*/  FADD R106, R106, R91 ;  /* 0x0000005b6a6a7221 */ /* 0x002fe40000000000 */
[----:B------:R-:W-:Y:S05]  /*2c10*/  @P0 BRA `(.L_x_8) ;  /* 0x0000000000080947 */ /* 0x000fea0003800000 */
[----:B------:R0:W-:Y:S04]  /*2c20*/  STS [R88], R107 ;  /* 0x0000006b58007388 */ /* 0x0001e80000000800 */
[----:B------:R0:W-:Y:S02]  /*2c30*/  @!P0 STS [R87], R106 ;  /* 0x0000006a57008388 */ /* 0x0001e40000000800 */
.L_x_8:
[----:B------:R-:W-:Y:S05]  /*2c40*/  BSYNC.RECONVERGENT B0 ;  /* 0x0000000000007941 */ /* 0x000fea0003800200 */
.L_x_7:
[----:B------:R-:W-:Y:S01]  /*2c50*/  BAR.SYNC.DEFER_BLOCKING 0x0 ;  /* 0x0000000000007b1d */ /* 0x000fe20000010000 */
[----:B0-2---:R-:W-:-:S04]  /*2c60*/  IMAD.WIDE R88, R12, 0x2, R140 ;  /* 0x000000020c587825 */ /* 0x005fc800078e028c */
[----:B------:R-:W-:-:S04]  /*2c70*/  IMAD.WIDE R90, R12, 0x2, R138 ;  /* 0x000000020c5a7825 */ /* 0x000fc800078e028a */
[----:B------:R-:W-:Y:S01]  /*2c80*/  IMAD.WIDE R94, R12, 0x2, R28 ;  /* 0x000000020c5e7825 */ /* 0x000fe200078e021c */
[----:B------:R-:W0:Y:S04]  /*2c90*/  LDS R17, [R84] ;  /* 0x0000000054117984 */ /* 0x000e280000000800 */
[----:B0-----:R-:W0:Y:S02]  /*2ca0*/  SHFL.BFLY PT, R86, R17, 0x4, 0x1f ;  /* 0x0c801f0011567f89 */ /* 0x001e2400000e0000 */
[----:B0-----:R-:W-:-:S05]  /*2cb0*/  FADD R85, R17, R86 ;  /* 0x0000005611557221 */ /* 0x001fca0000000000 */
[----:B------:R-:W0:Y:S02]  /*2cc0*/  SHFL.BFLY PT, R86, R85, 0x2, 0x1f ;  /* 0x0c401f0055567f89 */ /* 0x000e2400000e0000 */
[----:B0-----:R-:W-:-:S05]  /*2cd0*/  FADD R104, R85, R86 ;  /* 0x0000005655687221 */ /* 0x001fca0000000000 */
[----:B------:R-:W0:Y:S02]  /*2ce0*/  SHFL.BFLY PT, R87, R104, 0x1, 0x1f ;  /* 0x0c201f0068577f89 */ /* 0x000e2400000e0000 */
[----:B0-----:R-:W-:Y:S01]  /*2cf0*/  FADD R105, R104, R87 ;  /* 0x0000005768697221 */ /* 0x001fe20000000000 */
[----:B------:R-:W-:-:S04]  /*2d00*/  IMAD.WIDE R86, R12, 0x2, R142 ;  /* 0x000000020c567825 */ /* 0x000fc800078e028e */
[----:B------:R0:W-:Y:S01]  /*2d10*/  @!P1 STS [R84], R105 ;  /* 0x0000006954009388 */ /* 0x0001e20000000800 */
[----:B------:R-:W-:Y:S01]  /*2d20*/  BAR.SYNC.DEFER_BLOCKING 0x0 ;  /* 0x0000000000007b1d */ /* 0x000fe20000010000 */
[----:B------:R-:W-:-:S04]  /*2d30*/  IMAD.WIDE R108, R12, 0x2, R30 ;  /* 0x000000020c6c7825 */ /* 0x000fc800078e021e */
[----:B------:R-:W-:-:S04]  /*2d40*/  IMAD.WIDE R106, R12, 0x2, R46 ;  /* 0x000000020c6a7825 */ /* 0x000fc800078e022e */
[----:B0-----:R-:W-:-:S04]  /*2d50*/  IMAD.WIDE R84, R12, 0x2, R32 ;  /* 0x000000020c547825 */ /* 0x001fc800078e0220 */
[----:B------:R-:W-:-:S04]  /*2d60*/  IMAD.WIDE R104, R12, 0x2, R48 ;  /* 0x000000020c687825 */ /* 0x000fc800078e0230 */
        /* <DEDUP_REMOVED lines=8> */
[----:B------:R-:W3:Y:S03]  /*2df0*/  LDG.E.U16 R131, desc[UR10][R94.64] ;  /* 0x0000000a5e837981 */ /* 0x000ee6000c1e1500 */
[C---:B------:R-:W-:Y:S01]  /*2e00*/  IMAD.WIDE R226, R12.reuse, 0x2, R44 ;  /* 0x000000020ce27825 */ /* 0x040fe200078e022c */
[----:B------:R4:W3:Y:S03]  /*2e10*/  LDG.E.U16 R133, desc[UR10][R84.64] ;  /* 0x0000000a54857981 */ /* 0x0008e6000c1e1500 */
[C---:B0-----:R-:W-:Y:S01]  /*2e20*/  IMAD.WIDE R86, R12.reuse, 0x2, R52 ;  /* 0x000000020c567825 */ /* 0x041fe200078e0234 */
[----:B------:R-:W3:Y:S03]  /*2e30*/  LDG.E.U16 R132, desc[UR10][R108.64] ;  /* 0x0000000a6c847981 */ /* 0x000ee6000c1e1500 */
[C---:B-1----:R-:W-:Y:S01]  /*2e40*/  IMAD.WIDE R88, R12.reuse, 0x2, R54 ;  /* 0x000000020c587825 */ /* 0x042fe200078e0236 */
[----:B------:R0:W3:Y:S03]  /*2e50*/  LDG.E.U16 R218, desc[UR10][R106.64] ;  /* 0x0000000a6ada7981 */ /* 0x0000e6000c1e1500 */
[C---:B----4-:R-:W-:Y:S01]  /*2e60*/  IMAD.WIDE R90, R12.reuse, 0x2, R58 ;  /* 0x000000020c5a7825 */ /* 0x050fe200078e023a */
[----:B------:R1:W4:Y:S03]  /*2e70*/  LDG.E.U16 R219, desc[UR10][R104.64] ;  /* 0x0000000a68db7981 */ /* 0x000326000c1e1500 */
[C---:B------:R-:W-:Y:S01]  /*2e80*/  IMAD.WIDE R84, R12.reuse, 0x2, R50 ;  /* 0x000000020c547825 */ /* 0x040fe200078e0232 */
[----:B------:R1:W4:Y:S03]  /*2e90*/  LDG.E.U16 R134, desc[UR10][R110.64] ;  /* 0x0000000a6e867981 */ /* 0x000326000c1e1500 */
        /* <DEDUP_REMOVED lines=9> */
[----:B------:R-:W4:Y:S03]  /*2f30*/  LDG.E.U16 R217, desc[UR10][R226.64] ;  /* 0x0000000ae2d97981 */ /* 0x000f26000c1e1500 */
[C---:B------:R-:W-:Y:S01]  /*2f40*/  IMAD.WIDE R112, R12.reuse, 0x2, R70 ;  /* 0x000000020c707825 */ /* 0x040fe200078e0246 */
[----:B------:R0:W4:Y:S04]  /*2f50*/  LDG.E.U16 R220, desc[UR10][R84.64] ;  /* 0x0000000a54dc7981 */ /* 0x000128000c1e1500 */
[----:B------:R1:W4:Y:S04]  /*2f60*/  LDG.E.U16 R221, desc[UR10][R86.64] ;  /* 0x0000000a56dd7981 */ /* 0x000328000c1e1500 */
[----:B------:R1:W4:Y:S01]  /*2f70*/  LDG.E.U16 R222, desc[UR10][R88.64] ;  /* 0x0000000a58de7981 */ /* 0x000322000c1e1500 */
[----:B0-----:R-:W-:-:S03]  /*2f80*/  IMAD.WIDE R84, R12, 0x2, R56 ;  /* 0x000000020c547825 */ /* 0x001fc600078e0238 */
[----:B------:R0:W4:Y:S01]  /*2f90*/  LDG.E.U16 R223, desc[UR10][R90.64] ;  /* 0x0000000a5adf7981 */ /* 0x000122000c1e1500 */
[----:B-1----:R-:W-:-:S03]  /*2fa0*/  IMAD.WIDE R86, R12, 0x2, R60 ;  /* 0x000000020c567825 */ /* 0x002fc600078e023c */
[----:B------:R1:W4:Y:S01]  /*2fb0*/  LDG.E.U16 R224, desc[UR10][R94.64] ;  /* 0x0000000a5ee07981 */ /* 0x000322000c1e1500 */
[----:B------:R-:W-:-:S03]  /*2fc0*/  IMAD.WIDE R88, R12, 0x2, R64 ;  /* 0x000000020c587825 */ /* 0x000fc600078e0240 */
[----:B------:R1:W4:Y:S01]  /*2fd0*/  LDG.E.U16 R225, desc[UR10][R104.64] ;  /* 0x0000000a68e17981 */ /* 0x000322000c1e1500 */
[----:B0-----:R-:W-:-:S03]  /*2fe0*/  IMAD.WIDE R90, R12, 0x2, R68 ;  /* 0x000000020c5a7825 */ /* 0x001fc600078e0244 */
[----:B------:R0:W4:Y:S01]  /*2ff0*/  LDG.E.U16 R226, desc[UR10][R106.64] ;  /* 0x0000000a6ae27981 */ /* 0x000122000c1e1500 */
[----:B-1----:R-:W-:-:S03]  /*3000*/  IMAD.WIDE R94, R12, 0x2, R72 ;  /* 0x000000020c5e7825 */ /* 0x002fc600078e0248 */
[----:B------:R1:W4:Y:S01]  /*3010*/  LDG.E.U16 R227, desc[UR10][R108.64] ;  /* 0x0000000a6ce37981 */ /* 0x000322000c1e1500 */
[----:B------:R-:W-:-:S03]  /*3020*/  IMAD.WIDE R104, R12, 0x2, R76 ;  /* 0x000000020c687825 */ /* 0x000fc600078e024c */
[----:B------:R-:W4:Y:S01]  /*3030*/  LDG.E.U16 R110, desc[UR10][R110.64] ;  /* 0x0000000a6e6e7981 */ /* 0x000f22000c1e1500 */
[----:B0-----:R-:W-:-:S03]  /*3040*/  IMAD.WIDE R106, R12, 0x2, R80 ;  /* 0x000000020c6a7825 */ /* 0x001fc600078e0250 */
[----:B------:R-:W4:Y:S01]  /*3050*/  LDG.E.U16 R112, desc[UR10][R112.64] ;  /* 0x0000000a70707981 */ /* 0x000f22000c1e1500 */
[----:B-1----:R-:W-:-:S03]  /*3060*/  IMAD.WIDE R108, R12, 0x2, R136 ;  /* 0x000000020c6c7825 */ /* 0x002fc600078e0288 */
[----:B------:R0:W4:Y:S04]  /*3070*/  LDG.E.U16 R84, desc[UR10][R84.64] ;  /* 0x0000000a54547981 */ /* 0x000128000c1e1500 */
[----:B------:R1:W4:Y:S04]  /*3080*/  LDG.E.U16 R86, desc[UR10][R86.64] ;  /* 0x0000000a56567981 */ /* 0x000328000c1e1500 */
[----:B------:R0:W4:Y:S04]  /*3090*/  LDG.E.U16 R88, desc[UR10][R88.64] ;  /* 0x0000000a58587981 */ /* 0x000128000c1e1500 */
[----:B------:R0:W4:Y:S04]  /*30a0*/  LDG.E.U16 R90, desc[UR10][R90.64] ;  /* 0x0000000a5a5a7981 */ /* 0x000128000c1e1500 */
[----:B------:R-:W4:Y:S04]  /*30b0*/  LDG.E.U16 R94, desc[UR10][R94.64] ;  /* 0x0000000a5e5e7981 */ /* 0x000f28000c1e1500 */
[----:B------:R0:W4:Y:S04]  /*30c0*/  LDG.E.U16 R113, desc[UR10][R104.64] ;  /* 0x0000000a68717981 */ /* 0x000128000c1e1500 */
[----:B------:R0:W4:Y:S04]  /*30d0*/  LDG.E.U16 R228, desc[UR10][R106.64] ;  /* 0x0000000a6ae47981 */ /* 0x000128000c1e1500 */
[----:B------:R-:W4:Y:S04]  /*30e0*/  LDG.E.U16 R229, desc[UR10][R108.64] ;  /* 0x0000000a6ce57981 */ /* 0x000f28000c1e1500 */
[----:B------:R-:W-:Y:S04]  /*30f0*/  LDS R152, [R152] ;  /* 0x0000000098987984 */ /* 0x000fe80000000800 */
[----:B------:R-:W-:Y:S04]  /*3100*/  LDS R153, [R153] ;  /* 0x0000000099997984 */ /* 0x000fe80000000800 */
[----:B------:R-:W-:Y:S04]  /*3110*/  LDS R154, [R154] ;  /* 0x000000009a9a7984 */ /* 0x000fe80000000800 */
[----:B------:R-:W-:Y:S01]  /*3120*/  LDS R155, [R155] ;  /* 0x000000009b9b7984 */ /* 0x000fe20000000800 */
[----:B------:R-:W-:-:S02]  /*3130*/  SHF.R.U32.HI R232, RZ, 0x1, R92 ;  /* 0x00000001ffe87819 */ /* 0x000fc4000001165c */
[C---:B------:R-:W-:Y:S02]  /*3140*/  LOP3.LUT R92, R0.reuse, 0x7, RZ, 0xc0, !PT ;  /* 0x00000007005c7812 */ /* 0x040fe400078ec0ff */
[C---:B0-----:R-:W-:Y:S01]  /*3150*/  LOP3.LUT R85, R0.reuse, 0xc0, RZ, 0xc0, !PT ;  /* 0x000000c000557812 */ /* 0x041fe200078ec0ff */
[----:B-1----:R-:W-:Y:S02]  /*3160*/  IMAD.SHL.U32 R87, R0, 0x2, RZ ;  /* 0x0000000200577824 */ /* 0x002fe400078e00ff */
[----:B------:R-:W-:Y:S01]  /*3170*/  IMAD.SHL.U32 R89, R92, 0x10, RZ ;  /* 0x000000105c597824 */ /* 0x000fe200078e00ff */
[----:B------:R-:W-:Y:S02]  /*3180*/  SHF.R.U32.HI R92, RZ, 0x2, R85 ;  /* 0x00000002ff5c7819 */ /* 0x000fe40000011655 */
[----:B------:R-:W-:Y:S02]  /*3190*/  LOP3.LUT R91, R0, 0x1f, RZ, 0xc0, !PT ;  /* 0x0000001f005b7812 */ /* 0x000fe400078ec0ff */
[----:B------:R-:W-:Y:S01]  /*31a0*/  LOP3.LUT R87, R92, 0x1fe, R87, 0x78, !PT ;  /* 0x000001fe5c577812 */ /* 0x000fe200078e7857 */
[----:B------:R-:W-:Y:S01]  /*31b0*/  BAR.SYNC.DEFER_BLOCKING 0x0 ;  /* 0x0000000000007b1d */ /* 0x000fe20000010000 */
[----:B------:R-:W-:-:S02]  /*31c0*/  LEA R91, R91, UR8, 0x7 ;  /* 0x000000085b5b7c11 */ /* 0x000fc4000f8e38ff */
[----:B------:R-:W-:Y:S02]  /*31d0*/  LOP3.LUT R232, R89, R232, RZ, 0x3c, !PT ;  /* 0x000000e859e87212 */ /* 0x000fe400078e3cff */
[----:B------:R-:W-:Y:S02]  /*31e0*/  F2FP.F16.F32.PACK_AB R104, R128, R123 ;  /* 0x0000007b8068723e */ /* 0x000fe400000000ff */
[----:B------:R-:W-:Y:S01]  /*31f0*/  F2FP.F16.F32.PACK_AB R105, R122, R121 ;  /* 0x000000797a69723e */ /* 0x000fe200000000ff */
[----:B------:R-:W-:Y:S01]  /*3200*/  IMAD.IADD R232, R232, 0x1, R91 ;  /* 0x00000001e8e87824 */ /* 0x000fe200078e025b */
[----:B------:R-:W-:Y:S02]  /*3210*/  F2FP.F16.F32.PACK_AB R106, R120, R115 ;  /* 0x00000073786a723e */ /* 0x000fe400000000ff */
[----:B------:R-:W-:Y:S01]  /*3220*/  F2FP.F16.F32.PACK_AB R107, R114, R93 ;  /* 0x0000005d726b723e */ /* 0x000fe200000000ff */
[----:B------:R-:W-:-:S05]  /*3230*/  IMAD.SHL.U32 R230, R0, 0x80, RZ ;  /* 0x0000008000e67824 */ /* 0x000fca00078e00ff */
[----:B------:R-:W-:Y:S01]  /*3240*/  LOP3.LUT R89, R89, 0x780, R230, 0xf8, !PT ;  /* 0x0000078059597812 */ /* 0x000fe200078ef8e6 */
[C---:B------:R-:W-:Y:S01]  /*3250*/  FMUL R114, R149.reuse, R102 ;  /* 0x0000006695727220 */ /* 0x040fe20000400000 */
[C---:B------:R-:W-:Y:S01]  /*3260*/  FMUL R115, R149.reuse, R103 ;  /* 0x0000006795737220 */ /* 0x040fe20000400000 */
[C---:B------:R-:W-:Y:S01]  /*3270*/  FMUL R96, R148.reuse, R96 ;  /* 0x0000006094607220 */ /* 0x040fe20000400000 */
[----:B------:R-:W-:Y:S01]  /*3280*/  FMUL R97, R148, R97 ;  /* 0x0000006194617220 */ /* 0x000fe20000400000 */
[C---:B------:R-:W-:Y:S01]  /*3290*/  FMUL R98, R149.reuse, R98 ;  /* 0x0000006295627220 */ /* 0x040fe20000400000 */
[----:B------:R-:W-:Y:S01]  /*32a0*/  FMUL R99, R149, R99 ;  /* 0x0000006395637220 */ /* 0x000fe20000400000 */
[C---:B------:R-:W-:Y:S01]  /*32b0*/  FMUL R116, R150.reuse, R116 ;  /* 0x0000007496747220 */ /* 0x040fe20000400000 */
[----:B------:R-:W-:Y:S01]  /*32c0*/  FMUL R117, R150, R117 ;  /* 0x0000007596757220 */ /* 0x000fe20000400000 */
[C---:B------:R-:W-:Y:S01]  /*32d0*/  FMUL R118, R151.reuse, R118 ;  /* 0x0000007697767220 */ /* 0x040fe20000400000 */
[----:B------:R-:W-:Y:S01]  /*32e0*/  FMUL R119, R151, R119 ;  /* 0x0000007797777220 */ /* 0x000fe20000400000 */
[----:B--2---:R-:W-:Y:S04]  /*32f0*/  STS.U16 [R87+UR8], R17 ;  /* 0x0000001157007988 */ /* 0x004fe80008000408 */
[----:B-----5:R0:W-:Y:S02]  /*3300*/  STS.U16 [R87+UR8+0x400], R130 ;  /* 0x0004008257007988 */ /* 0x0201e40008000408 */
[----:B0-----:R-:W-:-:S02]  /*3310*/  LOP3.LUT R130, R87, 0x40, RZ, 0x3c, !PT ;  /* 0x0000004057827812 */ /* 0x001fc400078e3cff */
[----:B---3--:R-:W-:Y:S04]  /*3320*/  STS.U16 [R87+UR8+0x800], R132 ;  /* 0x0008008457007988 */ /* 0x008fe80008000408 */
        /* <DEDUP_REMOVED lines=12> */
[----:B------:R0:W-:Y:S04]  /*33f0*/  STS.U16 [R87+UR8+0x3000], R112 ;  /* 0x0030007057007988 */ /* 0x0001e80008000408 */
        /* <DEDUP_REMOVED lines=16> */
[----:B------:R-:W-:Y:S01]  /*3500*/  STSM.16.M88.4 [R232+0x6000], R104 ;  /* 0x00600068e8007844 */ /* 0x000fe20000000200 */
[----:B------:R-:W-:Y:S01]  /*3510*/  BAR.SYNC.DEFER_BLOCKING 0x0 ;  /* 0x0000000000007b1d */ /* 0x000fe20000010000 */
[----:B------:R-:W-:-:S05]  /*3520*/  LOP3.LUT R17, R89, 0x10, R0, 0x78, !PT ;  /* 0x0000001059117812 */ /* 0x000fca00078e7800 */
[----:B------:R-:W-:Y:S04]  /*3530*/  LDSM.16.M88.4 R108, [R17+UR8+0x6000] ;  /* 0x00600008116c783b */ /* 0x000fe80008000200 */
[----:B------:R-:W2:Y:S04]  /*3540*/  LDSM.16.M88.4 R84, [R9+UR8] ;  /* 0x000000080954783b */ /* 0x000ea80008000200 */
[----:B------:R-:W3:Y:S04]  /*3550*/  LDSM.16.M88.4 R88, [R9+UR8+0x2000] ;  /* 0x002000080958783b */ /* 0x000ee80008000200 */
[----:B------:R4:W5:Y:S01]  /*3560*/  LDSM.16.M88.4 R92, [R17+UR8+0x6800] ;  /* 0x00680008115c783b */ /* 0x0009620008000200 */
[C---:B------:R-:W-:Y:S01]  /*3570*/  LOP3.LUT R120, R17.reuse, 0x20, RZ, 0x3c, !PT ;  /* 0x0000002011787812 */ /* 0x040fe200078e3cff */
[C---:B0-----:R-:W-:Y:S01]  /*3580*/  FMUL R112, R148.reuse, R100 ;  /* 0x0000006494707220 */ /* 0x041fe20000400000 */
[----:B-1----:R-:W-:Y:S01]  /*3590*/  FMUL R113, R148, R101 ;  /* 0x0000006594717220 */ /* 0x002fe20000400000 */
[----:B------:R-:W-:Y:S04]  /*35a0*/  LDSM.16.M88.4 R128, [R14+UR8+0x2000] ;  /* 0x002000080e80783b */ /* 0x000fe80008000200 */
[----:B------:R-:W0:Y:S04]  /*35b0*/  LDSM.16.M88.4 R100, [R120+UR8+0x6000] ;  /* 0x006000087864783b */ /* 0x000e280008000200 */
[----:B------:R-:W1:Y:S01]  /*35c0*/  LDSM.16.M88.4 R104, [R120+UR8+0x6800] ;  /* 0x006800087868783b */ /* 0x000e620008000200 */
[----:B----4-:R-:W-:-:S05]  /*35d0*/  LOP3.LUT R17, R17, 0x40, RZ, 0x3c, !PT ;  /* 0x0000004011117812 */ /* 0x010fca00078e3cff */
[----:B------:R-:W-:Y:S04]  /*35e0*/  LDSM.16.M88.4 R120, [R17+UR8+0x6000] ;  /* 0x006000081178783b */ /* 0x000fe80008000200 */
[----:B------:R4:W-:Y:S01]  /*35f0*/  LDSM.16.M88.4 R132, [R17+UR8+0x6800] ;  /* 0x006800081184783b */ /* 0x0009e20008000200 */
[----:B------:R-:W-:Y:S01]  /*3600*/  UIADD3 UR4, UPT, UPT, UR4, 0x40, URZ ;  /* 0x0000004004047890 */ /* 0x000fe2000fffe0ff */
[----:B----4-:R-:W4:Y:S01]  /*3610*/  LDC R17, c[0x0][0x3d4] ;  /* 0x0000f500ff117b82 */ /* 0x010f220000000800 */
[C---:B--2---:R-:W-:Y:S08]  /*3620*/  HMMA.16816.F32 R96, R108.reuse, R84, R96 ;  /* 0x000000546c60723c */ /* 0x044ff00000001860 */
[----:B---3--:R-:W-:Y:S01]  /*3630*/  HMMA.16816.F32 R108, R108, R88, R112 ;  /* 0x000000586c6c723c */ /* 0x008fe20000001870 */
[C---:B------:R-:W-:Y:S01]  /*3640*/  FMUL R112, R150.reuse, R124 ;  /* 0x0000007c96707220 */ /* 0x040fe20000400000 */
[----:B------:R-:W-:Y:S01]  /*3650*/  FMUL R113, R150, R125 ;  /* 0x0000007d96717220 */ /* 0x000fe20000400000 */
[C---:B------:R-:W-:Y:S01]  /*3660*/  FMUL R114, R151.reuse, R126 ;  /* 0x0000007e97727220 */ /* 0x040fe20000400000 */
[----:B------:R-:W-:-:S02]  /*3670*/  FMUL R115, R151, R127 ;  /* 0x0000007f97737220 */ /* 0x000fc40000400000 */
[----:B------:R-:W2:Y:S02]  /*3680*/  LDSM.16.M88.4 R124, [R14+UR8] ;  /* 0x000000080e7c783b */ /* 0x000ea40008000200 */
[C---:B-----5:R-:W-:Y:S01]  /*3690*/  HMMA.16816.F32 R116, R92.reuse, R88, R116 ;  /* 0x000000585c74723c */ /* 0x060fe20000001874 */
[----:B------:R-:W3:Y:S07]  /*36a0*/  LDC R88, c[0x0][0x3c4] ;  /* 0x0000f100ff587b82 */ /* 0x000eee0000000800 */
[----:B------:R-:W-:Y:S08]  /*36b0*/  HMMA.16816.F32 R112, R92, R84, R112 ;  /* 0x000000545c70723c */ /* 0x000ff00000001870 */
[C---:B0-----:R-:W-:Y:S08]  /*36c0*/  HMMA.16816.F32 R96, R100.reuse, R86, R96 ;  /* 0x000000566460723c */ /* 0x041ff00000001860 */
[----:B------:R-:W-:Y:S01]  /*36d0*/  HMMA.16816.F32 R108, R100, R90, R108 ;  /* 0x0000005a646c723c */ /* 0x000fe2000000186c */
[----:B------:R-:W0:Y:S07]  /*36e0*/  LDSM.16.M88.4 R100, [R13+UR8+0x6000] ;  /* 0x006000080d64783b */ /* 0x000e2e0008000200 */
[C---:B-1----:R-:W-:Y:S01]  /*36f0*/  HMMA.16816.F32 R112, R104.reuse, R86, R112 ;  /* 0x000000566870723c */ /* 0x042fe20000001870 */
[----:B------:R-:W1:Y:S07]  /*3700*/  LDSM.16.M88.4 R84, [R13+UR8+0x6800] ;  /* 0x006800080d54783b */ /* 0x000e6e0008000200 */
[----:B------:R-:W-:Y:S08]  /*3710*/  HMMA.16816.F32 R116, R104, R90, R116 ;  /* 0x0000005a6874723c */ /* 0x000ff00000001874 */
[C---:B--2---:R-:W-:Y:S08]  /*3720*/  HMMA.16816.F32 R96, R120.reuse, R124, R96 ;  /* 0x0000007c7860723c */ /* 0x044ff00000001860 */
[----:B------:R-:W-:Y:S08]  /*3730*/  HMMA.16816.F32 R108, R120, R128, R108 ;  /* 0x00000080786c723c */ /* 0x000ff0000000186c */
[C---:B------:R-:W-:Y:S08]  /*3740*/  HMMA.16816.F32 R112, R132.reuse, R124, R112 ;  /* 0x0000007c8470723c */ /* 0x040ff00000001870 */
[----:B------:R-:W-:Y:S01]  /*3750*/  HMMA.16816.F32 R116, R132, R128, R116 ;  /* 0x000000808474723c */ /* 0x000fe20000001874 */
[----:B------:R-:W-:Y:S01]  /*3760*/  ISETP.LE.AND P2, PT, R3, UR4, PT ;  /* 0x0000000403007c0c */ /* 0x000fe2000bf43270 */
[----:B------:R-:W-:Y:S01]  /*3770*/  FFMA2 R212, R212.F32x2.HI_LO, R148.F32x2.HI_LO, R152.F32x2.HI_LO ;  /* 0x00000094d4d47249 */ /* 0x000fe20000000098 */
[----:B----4-:R-:W-:Y:S01]  /*3780*/  LEA R12, R17, R12, 0x6 ;  /* 0x0000000c110c7211 */ /* 0x010fe200078e30ff */
[----:B------:R-:W-:-:S04]  /*3790*/  FFMA2 R210, R210.F32x2.HI_LO, R150.F32x2.HI_LO, R154.F32x2.HI_LO ;  /* 0x00000096d2d27249 */ /* 0x000fc8000000009a */
[----:B0-----:R-:W-:Y:S01]  /*37a0*/  HMMA.16816.F32 R96, R100, R126, R96 ;  /* 0x0000007e6460723c */ /* 0x001fe20000001860 */
[----:B---3--:R-:W-:Y:S02]  /*37b0*/  IMAD R11, R88, 0x40, R11 ;  /* 0x00000040580b7824 */ /* 0x008fe400078e020b */
[----:B------:R-:W-:Y:S02]  /*37c0*/  IMAD.MOV.U32 R17, RZ, RZ, R168 ;  /* 0x000000ffff117224 */ /* 0x000fe400078e00a8 */
[----:B------:R-:W-:-:S03]  /*37d0*/  IMAD.MOV.U32 R132, RZ, RZ, R169 ;  /* 0x000000ffff847224 */ /* 0x000fc600078e00a9 */
[----:B------:R-:W-:Y:S01]  /*37e0*/  HMMA.16816.F32 R100, R100, R130, R108 ;  /* 0x000000826464723c */ /* 0x000fe2000000186c */
[----:B------:R-:W-:Y:S02]  /*37f0*/  IMAD.MOV.U32 R133, RZ, RZ, R166 ;  /* 0x000000ffff857224 */ /* 0x000fe400078e00a6 */
[----:B------:R-:W-:-:S05]  /*3800*/  IMAD.MOV.U32 R134, RZ, RZ, R167 ;  /* 0x000000ffff867224 */ /* 0x000fca00078e00a7 */
[C---:B-1----:R-:W-:Y:S08]  /*3810*/  HMMA.16816.F32 R124, R84.reuse, R126, R112 ;  /* 0x0000007e547c723c */ /* 0x042ff00000001870 */
[----:B------:R-:W-:Y:S01]  /*3820*/  HMMA.16816.F32 R116, R84, R130, R116 ;  /* 0x000000825474723c */ /* 0x000fe20000001874 */
[----:B------:R-:W-:-:S04]  /*3830*/  NOP ;  /* 0x0000000000007918 */ /* 0x000fc80000000000 */
[----:B------:R-:W-:-:S15]  /*3840*/  @!P2 BRA `(.L_x_9) ;  /* 0xffffffe00024a947 */ /* 0x000fde000383ffff */
.L_x_0:
[C---:B------:R-:W-:Y:S01]  /*3850*/  FMUL R3, R213.reuse, 8388608 ;  /* 0x4b000000d5037820 */ /* 0x040fe20000400000 */
[C---:B------:R-:W-:Y:S01]  /*3860*/  LOP3.LUT R6, R0.reuse, 0x3f, RZ, 0xc0, !PT ;  /* 0x0000003f00067812 */ /* 0x040fe200078ec0ff */
[----:B------:R-:W-:Y:S01]  /*3870*/  BAR.SYNC.DEFER_BLOCKING 0x0 ;  /* 0x0000000000007b1d */ /* 0x000fe20000010000 */
[----:B------:R-:W-:Y:S02]  /*3880*/  LOP3.LUT R39, R0, 0x18, RZ, 0xc0, !PT ;  /* 0x0000001800277812 */ /* 0x000fe400078ec0ff */
[----:B------:R-:W-:Y:S02]  /*3890*/  FSETP.GEU.AND P6, PT, R213, 1.175494350822287508e-38, PT ;  /* 0x00800000d500780b */ /* 0x000fe40003fce000 */
[----:B------:R-:W-:Y:S01]  /*38a0*/  FSETP.GT.AND P3, PT, |R212|, 8.50705917302346158658e+37, PT ;  /* 0x7e800000d400780b */ /* 0x000fe20003f64200 */
[----:B------:R-:W-:Y:S01]  /*38b0*/  IMAD R6, R39, 0x40, R6 ;  /* 0x0000004027067824 */ /* 0x000fe200078e0206 */
[----:B------:R-:W-:Y:S01]  /*38c0*/  FSEL R40, R3, R213, !P6 ;  /* 0x000000d503287208 */ /* 0x000fe20007000000 */
[----:B------:R-:W0:Y:S01]  /*38d0*/  LDC R32, c[0x0][0x3e8] ;  /* 0x0000fa00ff207b82 */ /* 0x000e220000000800 */
[----:B------:R-:W-:Y:S01]  /*38e0*/  LOP3.LUT R3, R0, 0xc0, RZ, 0xc0, !PT ;  /* 0x000000c000037812 */ /* 0x000fe200078ec0ff */
[----:B------:R-:W-:Y:S01]  /*38f0*/  IMAD.SHL.U32 R6, R6, 0x4, RZ ;  /* 0x0000000406067824 */ /* 0x000fe200078e00ff */
[----:B------:R-:W-:Y:S01]  /*3900*/  FSETP.GT.AND P4, PT, |R213|, 8.50705917302346158658e+37, PT ;  /* 0x7e800000d500780b */ /* 0x000fe20003f84200 */
[----:B------:R-:W1:Y:S01]  /*3910*/  LDCU.64 UR6, c[0x0][0x3e0] ;  /* 0x00007c00ff0677ac */ /* 0x000e620008000a00 */
[----:B------:R-:W-:-:S02]  /*3920*/  SHF.R.U32.HI R3, RZ, 0x1, R3 ;  /* 0x00000001ff037819 */ /* 0x000fc40000011603 */
[----:B------:R-:W-:Y:S01]  /*3930*/  FSETP.GEU.AND P2, PT, |R212|, 1.175494350822287508e-38, PT ;  /* 0x00800000d400780b */ /* 0x000fe20003f4e200 */
[----:B------:R-:W2:Y:S01]  /*3940*/  LDC.64 R34, c[0x0][0x398] ;  /* 0x0000e600ff227b82 */ /* 0x000ea20000000a00 */
[----:B------:R-:W-:Y:S01]  /*3950*/  FSETP.GEU.AND P5, PT, |R213|, 1.175494350822287508e-38, PT ;  /* 0x00800000d500780b */ /* 0x000fe20003fae200 */
[----:B------:R-:W-:Y:S01]  /*3960*/  @P3 FMUL R101, R101, 0.25 ;  /* 0x3e80000065653820 */ /* 0x000fe20000400000 */
[----:B------:R-:W-:Y:S01]  /*3970*/  LOP3.LUT R30, R6, R3, RZ, 0x3c, !PT ;  /* 0x00000003061e7212 */ /* 0x000fe200078e3cff */
[C---:B------:R-:W-:Y:S01]  /*3980*/  FMUL R3, R212.reuse, 8388608 ;  /* 0x4b000000d4037820 */ /* 0x040fe20000400000 */
[----:B------:R-:W-:Y:S01]  /*3990*/  FSETP.GEU.AND P1, PT, R212, 1.175494350822287508e-38, PT ;  /* 0x00800000d400780b */ /* 0x000fe20003f2e000 */
[----:B------:R-:W-:Y:S01]  /*39a0*/  VIADD R6, R40, 0xc0cafb0d ;  /* 0xc0cafb0d28067836 */ /* 0x000fe20000000000 */
[----:B------:R-:W-:Y:S01]  /*39b0*/  LOP3.LUT R31, R0, 0x3, RZ, 0xc0, !PT ;  /* 0x00000003001f7812 */ /* 0x000fe200078ec0ff */
[----:B------:R-:W-:Y:S01]  /*39c0*/  @P4 FMUL R213, R213, 0.25 ;  /* 0x3e800000d5d54820 */ /* 0x000fe20000400000 */
[----:B------:R-:W-:Y:S01]  /*39d0*/  FSEL R33, R3, R212, !P1 ;  /* 0x000000d403217208 */ /* 0x000fe20004800000 */
[----:B------:R-:W-:Y:S01]  /*39e0*/  @P3 FMUL R212, R212, 0.25 ;  /* 0x3e800000d4d43820 */ /* 0x000fe20000400000 */
[----:B------:R-:W-:Y:S01]  /*39f0*/  @P4 FMUL R103, R103, 0.25 ;  /* 0x3e80000067674820 */ /* 0x000fe20000400000 */
[----:B------:R-:W-:Y:S01]  /*3a00*/  @P4 FMUL R102, R102, 0.25 ;  /* 0x3e80000066664820 */ /* 0x000fe20000400000 */
[----:B------:R-:W-:Y:S01]  /*3a10*/  @P4 FMUL R99, R99, 0.25 ;  /* 0x3e80000063634820 */ /* 0x000fe20000400000 */
[----:B------:R-:W-:Y:S01]  /*3a20*/  @P4 FMUL R98, R98, 0.25 ;  /* 0x3e80000062624820 */ /* 0x000fe20000400000 */
[C---:B------:R-:W-:Y:S01]  /*3a30*/  FMUL R3, R211.reuse, 8388608 ;  /* 0x4b000000d3037820 */ /* 0x040fe20000400000 */
[----:B------:R-:W-:Y:S01]  /*3a40*/  FSETP.GEU.AND P4, PT, R211, 1.175494350822287508e-38, PT ;  /* 0x00800000d300780b */ /* 0x000fe20003f8e000 */
[----:B------:R-:W-:Y:S01]  /*3a50*/  @!P2 FMUL R212, R212, 16777216 ;  /* 0x4b800000d4d4a820 */ /* 0x000fe20000400000 */
[----:B------:R-:W-:Y:S01]  /*3a60*/  LOP3.LUT R8, R0, 0xe0, RZ, 0xc0, !PT ;  /* 0x000000e000087812 */ /* 0x000fe200078ec0ff */
[----:B------:R-:W-:Y:S01]  /*3a70*/  @!P5 FMUL R213, R213, 16777216 ;  /* 0x4b800000d5d5d820 */ /* 0x000fe20000400000 */
[----:B------:R-:W-:Y:S01]  /*3a80*/  FSEL R5, RZ, -23, P6 ;  /* 0xc1b80000ff057808 */ /* 0x000fe20003000000 */
[----:B------:R-:W-:Y:S01]  /*3a90*/  @!P5 FMUL R103, R103, 16777216 ;  /* 0x4b8000006767d820 */ /* 0x000fe20000400000 */
[----:B------:R-:W-:Y:S01]  /*3aa0*/  FSETP.GT.AND P6, PT, |R211|, 8.50705917302346158658e+37, PT ;  /* 0x7e800000d300780b */ /* 0x000fe20003fc4200 */
[----:B------:R-:W-:Y:S01]  /*3ab0*/  @!P5 FMUL R102, R102, 16777216 ;  /* 0x4b8000006666d820 */ /* 0x000fe20000400000 */
[----:B------:R-:W-:Y:S01]  /*3ac0*/  LOP3.LUT R7, R6, 0xff800000, RZ, 0xc0, !PT ;  /* 0xff80000006077812 */ /* 0x000fe200078ec0ff */
[----:B------:R-:W-:Y:S01]  /*3ad0*/  @!P5 FMUL R99, R99, 16777216 ;  /* 0x4b8000006363d820 */ /* 0x000fe20000400000 */
[----:B------:R-:W-:Y:S01]  /*3ae0*/  FSEL R44, R3, R211, !P4 ;  /* 0x000000d3032c7208 */ /* 0x000fe20006000000 */
[----:B------:R-:W-:Y:S01]  /*3af0*/  @!P5 FMUL R98, R98, 16777216 ;  /* 0x4b8000006262d820 */ /* 0x000fe20000400000 */
[----:B------:R-:W3:Y:S01]  /*3b00*/  MUFU.RCP R9, R212 ;  /* 0x000000d400097308 */ /* 0x000ee20000001000 */
[----:B------:R-:W-:Y:S01]  /*3b10*/  FSEL R3, RZ, -23, P1 ;  /* 0xc1b80000ff037808 */ /* 0x000fe20000800000 */
[----:B------:R-:W-:Y:S01]  /*3b20*/  IMAD R31, R31, 0x4, R8 ;  /* 0x000000041f1f7824 */ /* 0x000fe200078e0208 */
[----:B------:R-:W-:Y:S01]  /*3b30*/  ISETP.GE.U32.AND P0, PT, R4, 0x20, PT ;  /* 0x000000200400780c */ /* 0x000fe20003f06070 */
[----:B------:R-:W-:Y:S01]  /*3b40*/  @P3 FMUL R100, R100, 0.25 ;  /* 0x3e80000064643820 */ /* 0x000fe20000400000 */
[----:B------:R-:W-:Y:S01]  /*3b50*/  FSETP.GEU.AND P5, PT, |R211|, 1.175494350822287508e-38, PT ;  /* 0x00800000d300780b */ /* 0x000fe20003fae200 */
[----:B------:R-:W-:Y:S01]  /*3b60*/  @P3 FMUL R97, R97, 0.25 ;  /* 0x3e80000061613820 */ /* 0x000fe20000400000 */
[----:B------:R-:W-:Y:S01]  /*3b70*/  FSETP.GT.AND P1, PT, |R210|, 8.50705917302346158658e+37, PT ;  /* 0x7e800000d200780b */ /* 0x000fe20003f24200 */
[----:B------:R-:W4:Y:S01]  /*3b80*/  MUFU.RCP R4, R213 ;  /* 0x000000d500047308 */ /* 0x000f220000001000 */
[----:B------:R-:W-:Y:S01]  /*3b90*/  I2FP.F32.S32 R8, R7 ;  /* 0x0000000700087245 */ /* 0x000fe20000201400 */
[----:B------:R-:W-:Y:S01]  /*3ba0*/  @P3 FMUL R96, R96, 0.25 ;  /* 0x3e80000060603820 */ /* 0x000fe20000400000 */
[----:B------:R-:W-:Y:S01]  /*3bb0*/  FSETP.GEU.AND P3, PT, |R210|, 1.175494350822287508e-38, PT ;  /* 0x00800000d200780b */ /* 0x000fe20003f6e200 */
[----:B------:R-:W-:Y:S01]  /*3bc0*/  @!P2 FMUL R101, R101, 16777216 ;  /* 0x4b8000006565a820 */ /* 0x000fe20000400000 */
[----:B------:R-:W-:Y:S01]  /*3bd0*/  @!P2 FMUL R100, R100, 16777216 ;  /* 0x4b8000006464a820 */ /* 0x000fe20000400000 */
[----:B------:R-:W-:Y:S01]  /*3be0*/  FFMA.FTZ R8, R8, 1.1920928955078125e-07, R5 ;  /* 0x3400000008087823 */ /* 0x000fe20000010005 */
[----:B------:R-:W-:Y:S01]  /*3bf0*/  @!P2 FMUL R97, R97, 16777216 ;  /* 0x4b8000006161a820 */ /* 0x000fe20000400000 */
[----:B------:R-:W-:Y:S01]  /*3c00*/  @!P2 FMUL R96, R96, 16777216 ;  /* 0x4b8000006060a820 */ /* 0x000fe20000400000 */
[C---:B------:R-:W-:Y:S01]  /*3c10*/  FMUL R5, R210.reuse, 8388608 ;  /* 0x4b000000d2057820 */ /* 0x040fe20000400000 */
[C---:B------:R-:W-:Y:S01]  /*3c20*/  FSETP.GEU.AND P2, PT, R210.reuse, 1.175494350822287508e-38, PT ;  /* 0x00800000d200780b */ /* 0x040fe20003f4e000 */
[----:B------:R-:W-:Y:S01]  /*3c30*/  @P6 FMUL R211, R211, 0.25 ;  /* 0x3e800000d3d36820 */ /* 0x000fe20000400000 */
[C---:B---3--:R-:W-:Y:S01]  /*3c40*/  FMUL R24, R9.reuse, R101 ;  /* 0x0000006509187220 */ /* 0x048fe20000400000 */
[----:B------:R-:W-:Y:S01]  /*3c50*/  FMUL R25, R9, R100 ;  /* 0x0000006409197220 */ /* 0x000fe20000400000 */
[----:B------:R-:W-:Y:S01]  /*3c60*/  FSEL R41, R5, R210, !P2 ;  /* 0x000000d205297208 */ /* 0x000fe20005000000 */
[----:B------:R-:W-:Y:S01]  /*3c70*/  @!P5 FMUL R211, R211, 16777216 ;  /* 0x4b800000d3d3d820 */ /* 0x000fe20000400000 */
[----:B------:R-:W-:Y:S01]  /*3c80*/  @P1 FMUL R210, R210, 0.25 ;  /* 0x3e800000d2d21820 */ /* 0x000fe20000400000 */
[C---:B------:R-:W-:Y:S01]  /*3c90*/  FMUL R29, R9.reuse, R97 ;  /* 0x00000061091d7220 */ /* 0x040fe20000400000 */
[----:B------:R-:W-:Y:S01]  /*3ca0*/  FMUL R28, R9, R96 ;  /* 0x00000060091c7220 */ /* 0x000fe20000400000 */
[----:B----4-:R-:W-:Y:S01]  /*3cb0*/  FMUL R22, R4, R103 ;  /* 0x0000006704167220 */ /* 0x010fe20000400000 */
[----:B------:R-:W3:Y:S01]  /*3cc0*/  MUFU.RCP R9, R211 ;  /* 0x000000d300097308 */ /* 0x000ee20000001000 */
[----:B------:R-:W-:Y:S01]  /*3cd0*/  @!P3 FMUL R210, R210, 16777216 ;  /* 0x4b800000d2d2b820 */ /* 0x000fe20000400000 */
[C---:B------:R-:W-:Y:S01]  /*3ce0*/  FMUL R23, R4.reuse, R102 ;  /* 0x0000006604177220 */ /* 0x040fe20000400000 */
[C---:B------:R-:W-:Y:S01]  /*3cf0*/  FMUL R27, R4.reuse, R99 ;  /* 0x00000063041b7220 */ /* 0x040fe20000400000 */
[----:B------:R-:W-:Y:S01]  /*3d00*/  FMUL R26, R4, R98 ;  /* 0x00000062041a7220 */ /* 0x000fe20000400000 */
[----:B------:R-:W-:Y:S01]  /*3d10*/  IADD3 R4, PT, PT, R33, -0x3f3504f3, RZ ;  /* 0xc0cafb0d21047810 */ /* 0x000fe20007ffe0ff */
[----:B------:R-:W-:Y:S01]  /*3d20*/  @P6 FMUL R119, R119, 0.25 ;  /* 0x3e80000077776820 */ /* 0x000fe20000400000 */
[----:B------:R-:W-:Y:S01]  /*3d30*/  @P6 FMUL R118, R118, 0.25 ;  /* 0x3e80000076766820 */ /* 0x000fe20000400000 */
[----:B------:R-:W4:Y:S01]  /*3d40*/  MUFU.RCP R13, R210 ;  /* 0x000000d2000d7308 */ /* 0x000f220000001000 */
[----:B------:R-:W-:Y:S01]  /*3d50*/  LOP3.LUT R4, R4, 0xff800000, RZ, 0xc0, !PT ;  /* 0xff80000004047812 */ /* 0x000fe200078ec0ff */
[----:B------:R-:W-:Y:S01]  /*3d60*/  @P6 FMUL R127, R127, 0.25 ;  /* 0x3e8000007f7f6820 */ /* 0x000fe20000400000 */
[----:B------:R-:W-:Y:S01]  /*3d70*/  @P6 FMUL R126, R126, 0.25 ;  /* 0x3e8000007e7e6820 */ /* 0x000fe20000400000 */
[----:B------:R-:W-:Y:S01]  /*3d80*/  VIADD R10, R44, 0xc0cafb0d ;  /* 0xc0cafb0d2c0a7836 */ /* 0x000fe20000000000 */
[----:B------:R-:W-:Y:S01]  /*3d90*/  I2FP.F32.S32 R6, R4 ;  /* 0x0000000400067245 */ /* 0x000fe20000201400 */
[----:B------:R-:W-:Y:S01]  /*3da0*/  @!P5 FMUL R119, R119, 16777216 ;  /* 0x4b8000007777d820 */ /* 0x000fe20000400000 */
[----:B------:R-:W-:Y:S01]  /*3db0*/  @!P5 FMUL R118, R118, 16777216 ;  /* 0x4b8000007676d820 */ /* 0x000fe20000400000 */
[----:B------:R-:W-:Y:S01]  /*3dc0*/  @!P5 FMUL R127, R127, 16777216 ;  /* 0x4b8000007f7fd820 */ /* 0x000fe20000400000 */
[----:B------:R-:W-:Y:S01]  /*3dd0*/  @!P5 FMUL R126, R126, 16777216 ;  /* 0x4b8000007e7ed820 */ /* 0x000fe20000400000 */
[----:B------:R-:W-:Y:S01]  /*3de0*/  @P1 FMUL R116, R116, 0.25 ;  /* 0x3e80000074741820 */ /* 0x000fe20000400000 */
[----:B------:R-:W-:Y:S01]  /*3df0*/  @P1 FMUL R124, R124, 0.25 ;  /* 0x3e8000007c7c1820 */ /* 0x000fe20000400000 */
[----:B------:R-:W-:Y:S01]  /*3e00*/  @P1 FMUL R117, R117, 0.25 ;  /* 0x3e80000075751820 */ /* 0x000fe20000400000 */
[----:B------:R-:W-:Y:S01]  /*3e10*/  @P1 FMUL R125, R125, 0.25 ;  /* 0x3e8000007d7d1820 */ /* 0x000fe20000400000 */
[----:B------:R-:W-:Y:S01]  /*3e20*/  LOP3.LUT R11, R10, 0xff800000, RZ, 0xc0, !PT ;  /* 0xff8000000a0b7812 */ /* 0x000fe200078ec0ff */
[----:B------:R-:W-:Y:S01]  /*3e30*/  FFMA.FTZ R3, R6, 1.1920928955078125e-07, R3 ;  /* 0x3400000006037823 */ /* 0x000fe20000010003 */
[----:B------:R-:W-:-:S02]  /*3e40*/  VIADD R6, R41, 0xc0cafb0d ;  /* 0xc0cafb0d29067836 */ /* 0x000fc40000000000 */
[C---:B---3--:R-:W-:Y:S01]  /*3e50*/  FMUL R14, R9.reuse, R119 ;  /* 0x00000077090e7220 */ /* 0x048fe20000400000 */
[C---:B------:R-:W-:Y:S01]  /*3e60*/  FMUL R15, R9.reuse, R118 ;  /* 0x00000076090f7220 */ /* 0x040fe20000400000 */
[C---:B------:R-:W-:Y:S01]  /*3e70*/  FMUL R19, R9.reuse, R127 ;  /* 0x0000007f09137220 */ /* 0x040fe20000400000 */
[----:B------:R-:W-:Y:S01]  /*3e80*/  FMUL R18, R9, R126 ;  /* 0x0000007e09127220 */ /* 0x000fe20000400000 */
[----:B------:R-:W-:Y:S01]  /*3e90*/  @!P3 FMUL R116, R116, 16777216 ;  /* 0x4b8000007474b820 */ /* 0x000fe20000400000 */
[----:B------:R-:W-:Y:S01]  /*3ea0*/  @!P3 FMUL R124, R124, 16777216 ;  /* 0x4b8000007c7cb820 */ /* 0x000fe20000400000 */
[----:B------:R-:W-:Y:S01]  /*3eb0*/  FSEL R9, RZ, -23, P4 ;  /* 0xc1b80000ff097808 */ /* 0x000fe20002000000 */
[----:B------:R-:W-:Y:S01]  /*3ec0*/  @!P3 FMUL R117, R117, 16777216 ;  /* 0x4b8000007575b820 */ /* 0x000fe20000400000 */
[----:B------:R-:W-:Y:S01]  /*3ed0*/  @!P3 FMUL R125, R125, 16777216 ;  /* 0x4b8000007d7db820 */ /* 0x000fe20000400000 */
[----:B------:R-:W-:Y:S01]  /*3ee0*/  I2FP.F32.S32 R12, R11 ;  /* 0x0000000b000c7245 */ /* 0x000fe20000201400 */
[C---:B----4-:R-:W-:Y:S01]  /*3ef0*/  FMUL R17, R13.reuse, R116 ;  /* 0x000000740d117220 */ /* 0x050fe20000400000 */
[----:B------:R-:W-:Y:S01]  /*3f00*/  LOP3.LUT R46, R0, 0x1c, RZ, 0xc0, !PT ;  /* 0x0000001c002e7812 */ /* 0x000fe200078ec0ff */
[C---:B------:R-:W-:Y:S01]  /*3f10*/  FMUL R20, R13.reuse, R124 ;  /* 0x0000007c0d147220 */ /* 0x040fe20000400000 */
[----:B------:R-:W-:Y:S01]  /*3f20*/  LOP3.LUT R6, R6, 0xff800000, RZ, 0xc0, !PT ;  /* 0xff80000006067812 */ /* 0x000fe200078ec0ff */
[C---:B------:R-:W-:Y:S01]  /*3f30*/  FMUL R16, R13.reuse, R117 ;  /* 0x000000750d107220 */ /* 0x040fe20000400000 */
[----:B------:R-:W-:Y:S01]  /*3f40*/  FMUL R21, R13, R125 ;  /* 0x0000007d0d157220 */ /* 0x000fe20000400000 */
[----:B------:R-:W-:Y:S01]  /*3f50*/  FFMA.FTZ R13, R12, 1.1920928955078125e-07, R9 ;  /* 0x340000000c0d7823 */ /* 0x000fe20000010009 */
[----:B------:R-:W-:Y:S01]  /*3f60*/  IMAD.IADD R7, R40, 0x1, -R7 ;  /* 0x0000000128077824 */ /* 0x000fe200078e0a07 */
[----:B------:R-:W-:Y:S01]  /*3f70*/  F2FP.F16.F32.PACK_AB R25, R25, R28 ;  /* 0x0000001c1919723e */ /* 0x000fe200000000ff */
[----:B------:R-:W-:Y:S01]  /*3f80*/  IMAD.U32 R9, R31, 0x8, R46 ;  /* 0x000000081f097824 */ /* 0x000fe200078e002e */
[----:B------:R-:W-:Y:S01]  /*3f90*/  F2FP.F16.F32.PACK_AB R24, R24, R29 ;  /* 0x0000001d1818723e */ /* 0x000fe200000000ff */
[----:B------:R-:W-:Y:S01]  /*3fa0*/  FADD R7, R7, -1 ;  /* 0xbf80000007077421 */ /* 0x000fe20000000000 */
[----:B------:R-:W-:Y:S01]  /*3fb0*/  I2FP.F32.S32 R10, R6 ;  /* 0x00000006000a7245 */ /* 0x000fe20000201400 */
[----:B------:R-:W-:Y:S01]  /*3fc0*/  IMAD.IADD R6, R41, 0x1, -R6 ;  /* 0x0000000129067824 */ /* 0x000fe200078e0a06 */
[----:B------:R-:W-:Y:S01]  /*3fd0*/  F2FP.F16.F32.PACK_AB R17, R17, R20 ;  /* 0x000000141111723e */ /* 0x000fe200000000ff */
[----:B------:R-:W-:Y:S01]  /*3fe0*/  IMAD.MOV.U32 R20, RZ, RZ, 0x3dc6b27f ;  /* 0x3dc6b27fff147424 */ /* 0x000fe200078e00ff */
[----:B------:R-:W-:Y:S01]  /*3ff0*/  F2FP.F16.F32.PACK_AB R15, R15, R18 ;  /* 0x000000120f0f723e */ /* 0x000fe200000000ff */
[----:B------:R-:W-:Y:S01]  /*4000*/  IMAD.IADD R4, R33, 0x1, -R4 ;  /* 0x0000000121047824 */ /* 0x000fe200078e0a04 */
[----:B------:R-:W-:Y:S01]  /*4010*/  F2FP.F16.F32.PACK_AB R19, R14, R19 ;  /* 0x000000130e13723e */ /* 0x000fe200000000ff */
[----:B------:R-:W-:Y:S01]  /*4020*/  STS [R9+UR8], R25 ;  /* 0x0000001909007988 */ /* 0x000fe20008000808 */
[C---:B------:R-:W-:Y:S01]  /*4030*/  LOP3.LUT R12, R9.reuse, 0x20, RZ, 0x3c, !PT ;  /* 0x00000020090c7812 */ /* 0x040fe200078e3cff */
[----:B------:R-:W-:Y:S01]  /*4040*/  FADD R4, R4, -1 ;  /* 0xbf80000004047421 */ /* 0x000fe20000000000 */
[C---:B------:R-:W-:Y:S01]  /*4050*/  LOP3.LUT R14, R9.reuse, 0x40, RZ, 0x3c, !PT ;  /* 0x00000040090e7812 */ /* 0x040fe200078e3cff */
[----:B------:R3:W-:Y:S01]  /*4060*/  STS [R9+UR8+0x80], R24 ;  /* 0x0000801809007988 */ /* 0x0007e20008000808 */
[----:B------:R-:W-:Y:S01]  /*4070*/  LOP3.LUT R18, R9, 0x60, RZ, 0x3c, !PT ;  /* 0x0000006009127812 */ /* 0x000fe200078e3cff */
[----:B-1----:R-:W-:Y:S01]  /*4080*/  UIMAD UR6, UR9, UR6, URZ ;  /* 0x00000006090672a4 */ /* 0x002fe2000f8e02ff */
[----:B------:R-:W-:-:S02]  /*4090*/  FSEL R5, RZ, -23, P2 ;  /* 0xc1b80000ff057808 */ /* 0x000fc40001000000 */
[----:B------:R-:W-:Y:S01]  /*40a0*/  F2FP.F16.F32.PACK_AB R23, R23, R26 ;  /* 0x0000001a1717723e */ /* 0x000fe200000000ff */
[----:B------:R-:W-:Y:S01]  /*40b0*/  USHF.L.U32 UR5, UR6, 0x1, URZ ;  /* 0x0000000106057899 */ /* 0x000fe200080006ff */
[----:B------:R-:W-:Y:S01]  /*40c0*/  F2FP.F16.F32.PACK_AB R22, R22, R27 ;  /* 0x0000001b1616723e */ /* 0x000fe200000000ff */
[----:B------:R-:W-:Y:S01]  /*40d0*/  FFMA.FTZ R10, R10, 1.1920928955078125e-07, R5 ;  /* 0x340000000a0a7823 */ /* 0x000fe20000010005 */
[-C--:B------:R-:W-:Y:S01]  /*40e0*/  FFMA.FTZ R5, R4, R20.reuse, -0.16845393180847167969 ;  /* 0xbe2c7f3004057423 */ /* 0x080fe20000010014 */
[----:B---3--:R-:W-:Y:S01]  /*40f0*/  FADD R9, R6, -1 ;  /* 0xbf80000006097421 */ /* 0x008fe20000000000 */
[C---:B------:R-:W-:Y:S01]  /*4100*/  FFMA.FTZ R6, R7.reuse, R20, -0.16845393180847167969 ;  /* 0xbe2c7f3007067423 */ /* 0x040fe20000010014 */
[----:B------:R-:W-:Y:S01]  /*4110*/  IADD3 R11, PT, PT, R44, -R11, RZ ;  /* 0x8000000b2c0b7210 */ /* 0x000fe20007ffe0ff */
[----:B------:R-:W-:Y:S01]  /*4120*/  FFMA.FTZ R5, R4, R5, 0.1716887056827545166 ;  /* 0x3e2fcf2a04057423 */ /* 0x000fe20000010005 */
[----:B------:R-:W-:Y:S01]  /*4130*/  F2FP.F16.F32.PACK_AB R16, R16, R21 ;  /* 0x000000151010723e */ /* 0x000fe200000000ff */
[----:B------:R-:W-:Y:S01]  /*4140*/  FFMA.FTZ R6, R7, R6, 0.1716887056827545166 ;  /* 0x3e2fcf2a07067423 */ /* 0x000fe20000010006 */
[----:B------:R-:W-:Y:S01]  /*4150*/  STS [R12+UR8+0x800], R23 ;  /* 0x000800170c007988 */ /* 0x000fe20008000808 */
[----:B------:R-:W-:Y:S01]  /*4160*/  FADD R11, R11, -1 ;  /* 0xbf8000000b0b7421 */ /* 0x000fe20000000000 */
[C---:B------:R-:W-:Y:S01]  /*4170*/  FFMA.FTZ R5, R4.reuse, R5, -0.17900948226451873779 ;  /* 0xbe374e4304057423 */ /* 0x040fe20000010005 */
[----:B------:R-:W-:Y:S01]  /*4180*/  FFMA.FTZ R6, R7, R6, -0.17900948226451873779 ;  /* 0xbe374e4307067423 */ /* 0x000fe20000010006 */
[----:B------:R1:W-:Y:S01]  /*4190*/  STS [R12+UR8+0x880], R22 ;  /* 0x000880160c007988 */ /* 0x0003e20008000808 */
[----:B------:R-:W-:Y:S01]  /*41a0*/  ISETP.GE.U32.AND P4, PT, R33, 0x7f800000, PT ;  /* 0x7f8000002100780c */ /* 0x000fe20003f86070 */
[----:B------:R-:W-:Y:S01]  /*41b0*/  FFMA.FTZ R5, R4, R5, 0.20512372255325317383 ;  /* 0x3e520bf404057423 */ /* 0x000fe20000010005 */
[C---:B------:R-:W-:Y:S01]  /*41c0*/  FFMA.FTZ R6, R7.reuse, R6, 0.20512372255325317383 ;  /* 0x3e520bf407067423 */ /* 0x040fe20000010006 */
[----:B------:R-:W-:Y:S01]  /*41d0*/  STS [R14+UR8+0x1000], R17 ;  /* 0x001000110e007988 */ /* 0x000fe20008000808 */
[----:B------:R-:W-:Y:S01]  /*41e0*/  ISETP.GE.U32.AND P5, PT, R40, 0x7f800000, PT ;  /* 0x7f8000002800780c */ /* 0x000fe20003fa6070 */
[----:B------:R-:W-:Y:S01]  /*41f0*/  FFMA.FTZ R5, R4, R5, -0.24046532809734344482 ;  /* 0xbe763c8b04057423 */ /* 0x000fe20000010005 */
[----:B------:R-:W-:Y:S01]  /*4200*/  FFMA.FTZ R6, R7, R6, -0.24046532809734344482 ;  /* 0xbe763c8b07067423 */ /* 0x000fe20000010006 */
[----:B------:R3:W-:Y:S01]  /*4210*/  STS [R14+UR8+0x1080], R16 ;  /* 0x001080100e007988 */ /* 0x0007e20008000808 */
[----:B------:R-:W-:Y:S01]  /*4220*/  ISETP.GE.U32.AND P2, PT, R44, 0x7f800000, PT ;  /* 0x7f8000002c00780c */ /* 0x000fe20003f46070 */
[----:B-1----:R-:W-:Y:S01]  /*4230*/  FFMA.FTZ R12, R9, R20, -0.16845393180847167969 ;  /* 0xbe2c7f30090c7423 */ /* 0x002fe20000010014 */
[----:B------:R-:W-:Y:S01]  /*4240*/  FFMA.FTZ R6, R7, R6, 0.28857114911079406738 ;  /* 0x3e93bf9907067423 */ /* 0x000fe20000010006 */
[C---:B------:R-:W-:Y:S01]  /*4250*/  FFMA.FTZ R5, R4.reuse, R5, 0.28857114911079406738 ;  /* 0x3e93bf9904057423 */ /* 0x040fe20000010005 */
[----:B------:R-:W-:Y:S01]  /*4260*/  ISETP.GE.U32.AND P1, PT, R41, 0x7f800000, PT ;  /* 0x7f8000002900780c */ /* 0x000fe20003f26070 */
[----:B------:R-:W-:Y:S01]  /*4270*/  FFMA.FTZ R12, R9, R12, 0.1716887056827545166 ;  /* 0x3e2fcf2a090c7423 */ /* 0x000fe2000001000c */
[----:B------:R-:W-:Y:S01]  /*4280*/  FFMA.FTZ R6, R7, R6, -0.36067417263984680176 ;  /* 0xbeb8aa4907067423 */ /* 0x000fe20000010006 */
[C---:B------:R-:W-:Y:S01]  /*4290*/  FFMA.FTZ R5, R4.reuse, R5, -0.36067417263984680176 ;  /* 0xbeb8aa4904057423 */ /* 0x040fe20000010005 */
[----:B------:R1:W-:Y:S01]  /*42a0*/  STS [R18+UR8+0x1800], R15 ;  /* 0x0018000f12007988 */ /* 0x0003e20008000808 */
[----:B---3--:R-:W-:Y:S01]  /*42b0*/  FFMA.FTZ R14, R11, R20, -0.16845393180847167969 ;  /* 0xbe2c7f300b0e7423 */ /* 0x008fe20000010014 */
[----:B------:R-:W-:Y:S01]  /*42c0*/  FFMA.FTZ R12, R9, R12, -0.17900948226451873779 ;  /* 0xbe374e43090c7423 */ /* 0x000fe2000001000c */
[----:B------:R-:W-:Y:S01]  /*42d0*/  FFMA.FTZ R6, R7, R6, 0.48089820146560668945 ;  /* 0x3ef6384a07067423 */ /* 0x000fe20000010006 */
[C---:B------:R-:W-:Y:S01]  /*42e0*/  FFMA.FTZ R5, R4.reuse, R5, 0.48089820146560668945 ;  /* 0x3ef6384a04057423 */ /* 0x040fe20000010005 */
[----:B------:R-:W-:Y:S01]  /*42f0*/  FFMA.FTZ R14, R11, R14, 0.1716887056827545166 ;  /* 0x3e2fcf2a0b0e7423 */ /* 0x000fe2000001000e */
[----:B------:R-:W-:Y:S01]  /*4300*/  FFMA.FTZ R12, R9, R12, 0.20512372255325317383 ;  /* 0x3e520bf4090c7423 */ /* 0x000fe2000001000c */
[----:B------:R-:W-:Y:S01]  /*4310*/  FFMA.FTZ R6, R7, R6, -0.72134751081466674805 ;  /* 0xbf38aa3b07067423 */ /* 0x000fe20000010006 */
[C---:B------:R-:W-:Y:S01]  /*4320*/  FFMA.FTZ R5, R4.reuse, R5, -0.72134751081466674805 ;  /* 0xbf38aa3b04057423 */ /* 0x040fe20000010005 */
[----:B------:R-:W-:Y:S01]  /*4330*/  FFMA.FTZ R14, R11, R14, -0.17900948226451873779 ;  /* 0xbe374e430b0e7423 */ /* 0x000fe2000001000e */
[----:B------:R-:W-:Y:S01]  /*4340*/  FFMA.FTZ R12, R9, R12, -0.24046532809734344482 ;  /* 0xbe763c8b090c7423 */ /* 0x000fe2000001000c */
[----:B------:R-:W-:Y:S01]  /*4350*/  FMUL R6, R7, R6 ;  /* 0x0000000607067220 */ /* 0x000fe20000400000 */
[C---:B------:R-:W-:Y:S01]  /*4360*/  FMUL R5, R4.reuse, R5 ;  /* 0x0000000504057220 */ /* 0x040fe20000400000 */
[----:B------:R-:W-:Y:S01]  /*4370*/  FFMA.FTZ R14, R11, R14, 0.20512372255325317383 ;  /* 0x3e520bf40b0e7423 */ /* 0x000fe2000001000e */
[----:B------:R-:W-:Y:S01]  /*4380*/  FFMA.FTZ R12, R9, R12, 0.28857114911079406738 ;  /* 0x3e93bf99090c7423 */ /* 0x000fe2000001000c */
[----:B------:R-:W-:Y:S01]  /*4390*/  FMUL R6, R7, R6 ;  /* 0x0000000607067220 */ /* 0x000fe20000400000 */
[C---:B------:R-:W-:Y:S01]  /*43a0*/  FMUL R5, R4.reuse, R5 ;  /* 0x0000000504057220 */ /* 0x040fe20000400000 */
[----:B------:R-:W-:Y:S01]  /*43b0*/  FFMA.FTZ R14, R11, R14, -0.24046532809734344482 ;  /* 0xbe763c8b0b0e7423 */ /* 0x000fe2000001000e */
[----:B------:R-:W-:Y:S01]  /*43c0*/  FFMA.FTZ R12, R9, R12, -0.36067417263984680176 ;  /* 0xbeb8aa49090c7423 */ /* 0x000fe2000001000c */
[----:B------:R-:W-:Y:S01]  /*43d0*/  FFMA.FTZ R7, R7, 1.4426950216293334961, R6 ;  /* 0x3fb8aa3b07077823 */ /* 0x000fe20000010006 */
[----:B------:R-:W-:Y:S01]  /*43e0*/  FFMA.FTZ R4, R4, 1.4426950216293334961, R5 ;  /* 0x3fb8aa3b04047823 */ /* 0x000fe20000010005 */
[----:B------:R-:W-:Y:S01]  /*43f0*/  FFMA.FTZ R14, R11, R14, 0.28857114911079406738 ;  /* 0x3e93bf990b0e7423 */ /* 0x000fe2000001000e */
[----:B------:R-:W-:Y:S01]  /*4400*/  FFMA.FTZ R12, R9, R12, 0.48089820146560668945 ;  /* 0x3ef6384a090c7423 */ /* 0x000fe2000001000c */
[----:B------:R-:W-:Y:S01]  /*4410*/  FADD R36, R8, R7 ;  /* 0x0000000708247221 */ /* 0x000fe20000000000 */
[----:B------:R-:W-:Y:S01]  /*4420*/  SHF.R.U32.HI R7, RZ, 0x5, R0 ;  /* 0x00000005ff077819 */ /* 0x000fe20000011600 */
[----:B------:R-:W-:Y:S01]  /*4430*/  FFMA.FTZ R14, R11, R14, -0.36067417263984680176 ;  /* 0xbeb8aa490b0e7423 */ /* 0x000fe2000001000e */
[----:B------:R-:W-:Y:S01]  /*4440*/  FFMA.FTZ R12, R9, R12, -0.72134751081466674805 ;  /* 0xbf38aa3b090c7423 */ /* 0x000fe2000001000c */
[----:B------:R-:W-:Y:S01]  /*4450*/  FADD R3, R3, R4 ;  /* 0x0000000403037221 */ /* 0x000fe20000000000 */
[----:B------:R-:W-:Y:S01]  /*4460*/  SGXT.U32 R7, R7, 0x3 ;  /* 0x000000030707781a */ /* 0x000fe20000000000 */
[----:B------:R-:W-:Y:S01]  /*4470*/  FFMA.FTZ R14, R11, R14, 0.48089820146560668945 ;  /* 0x3ef6384a0b0e7423 */ /* 0x000fe2000001000e */
[----:B------:R-:W-:Y:S01]  /*4480*/  FMUL R12, R9, R12 ;  /* 0x0000000c090c7220 */ /* 0x000fe20000400000 */
[----:B------:R-:W-:Y:S01]  /*4490*/  @P4 IMAD.MOV.U32 R4, RZ, RZ, 0x7f800000 ;  /* 0x7f800000ff044424 */ /* 0x000fe200078e00ff */
[----:B------:R3:W-:Y:S01]  /*44a0*/  STS [R18+UR8+0x1880], R19 ;  /* 0x0018801312007988 */ /* 0x0007e20008000808 */
[----:B------:R-:W-:Y:S01]  /*44b0*/  FFMA.FTZ R14, R11, R14, -0.72134751081466674805 ;  /* 0xbf38aa3b0b0e7423 */ /* 0x000fe2000001000e */
[----:B------:R-:W-:Y:S01]  /*44c0*/  FMUL R12, R9, R12 ;  /* 0x0000000c090c7220 */ /* 0x000fe20000400000 */
[----:B0-----:R-:W-:Y:S01]  /*44d0*/  IMAD R7, R7, R32, RZ ;  /* 0x0000002007077224 */ /* 0x001fe200078e02ff */
[----:B------:R-:W-:Y:S01]  /*44e0*/  BAR.SYNC.DEFER_BLOCKING 0x0 ;  /* 0x0000000000007b1d */ /* 0x000fe20000010000 */
[----:B------:R-:W-:Y:S01]  /*44f0*/  FMUL R14, R11, R14 ;  /* 0x0000000e0b0e7220 */ /* 0x000fe20000400000 */
[----:B------:R-:W-:Y:S01]  /*4500*/  FFMA.FTZ R9, R9, 1.4426950216293334961, R12 ;  /* 0x3fb8aa3b09097823 */ /* 0x000fe2000001000c */
[----:B------:R-:W-:-:S02]  /*4510*/  @P5 IMAD.MOV.U32 R5, RZ, RZ, 0x7f800000 ;  /* 0x7f800000ff055424 */ /* 0x000fc400078e00ff */
[----:B------:R-:W-:Y:S01]  /*4520*/  @P4 FFMA.FTZ R3, R33, R4, +INF ;  /* 0x7f80000021034423 */ /* 0x000fe20000010004 */
[C---:B------:R-:W-:Y:S01]  /*4530*/  FMUL R14, R11.reuse, R14 ;  /* 0x0000000e0b0e7220 */ /* 0x040fe20000400000 */
[----:B------:R-:W-:Y:S01]  /*4540*/  FADD R37, R10, R9 ;  /* 0x000000090a257221 */ /* 0x000fe20000000000 */
[----:B------:R-:W-:Y:S02]  /*4550*/  IMAD R4, R2, UR7, RZ ;  /* 0x0000000702047c24 */ /* 0x000fe4000f8e02ff */
[----:B------:R-:W-:Y:S01]  /*4560*/  @P5 FFMA.FTZ R36, R40, R5, +INF ;  /* 0x7f80000028245423 */ /* 0x000fe20000010005 */
[----:B------:R-:W-:Y:S01]  /*4570*/  FFMA.FTZ R14, R11, 1.4426950216293334961, R14 ;  /* 0x3fb8aa3b0b0e7823 */ /* 0x000fe2000001000e */
[----:B------:R-:W-:Y:S01]  /*4580*/  @P2 IMAD.MOV.U32 R9, RZ, RZ, 0x7f800000 ;  /* 0x7f800000ff092424 */ /* 0x000fe200078e00ff */
[----:B------:R-:W-:Y:S01]  /*4590*/  UIMAD.WIDE UR6, UR6, 0x2, URZ ;  /* 0x00000002060678a5 */ /* 0x000fe2000f8e02ff */
[----:B------:R-:W-:Y:S02]  /*45a0*/  IMAD R8, R32, 0x8, R7 ;  /* 0x0000000820087824 */ /* 0x000fe400078e0207 */
[----:B------:R-:W-:Y:S01]  /*45b0*/  FADD R38, R13, R14 ;  /* 0x0000000e0d267221 */ /* 0x000fe20000000000 */
[----:B------:R-:W-:-:S02]  /*45c0*/  @P1 IMAD.MOV.U32 R6, RZ, RZ, 0x7f800000 ;  /* 0x7f800000ff061424 */ /* 0x000fc400078e00ff */
[----:B------:R-:W-:Y:S01]  /*45d0*/  @P2 FFMA.FTZ R38, R44, R9, +INF ;  /* 0x7f8000002c262423 */ /* 0x000fe20000010009 */
[----:B------:R-:W-:Y:S01]  /*45e0*/  IMAD.SHL.U32 R5, R4, 0x2, RZ ;  /* 0x0000000204057824 */ /* 0x000fe200078e00ff */
[----:B------:R-:W-:Y:S01]  /*45f0*/  FSETP.NEU.AND P4, PT, R40, RZ, PT ;  /* 0x000000ff2800720b */ /* 0x000fe20003f8d000 */
[----:B------:R-:W-:Y:S02]  /*4600*/  IMAD R9, R32, 0x8, R8 ;  /* 0x0000000820097824 */ /* 0x000fe400078e0208 */
[----:B------:R-:W-:Y:S01]  /*4610*/  @P1 FFMA.FTZ R37, R41, R6, +INF ;  /* 0x7f80000029251423 */ /* 0x000fe20000010006 */
[----:B------:R-:W-:Y:S01]  /*4620*/  IMAD.HI R4, R4, 0x2, RZ ;  /* 0x0000000204047827 */ /* 0x000fe200078e02ff */
[----:B--2---:R-:W-:Y:S01]  /*4630*/  IADD3 R34, P1, P2, R5, UR5, R34 ;  /* 0x0000000505227c10 */ /* 0x004fe2000fa3e022 */
[----:B------:R-:W0:Y:S01]  /*4640*/  LDCU UR6, c[0x0][0x3ec] ;  /* 0x00007d80ff0677ac */ /* 0x000e220008000800 */
[----:B------:R-:W-:Y:S01]  /*4650*/  FSETP.NEU.AND P5, PT, R41, RZ, PT ;  /* 0x000000ff2900720b */ /* 0x000fe20003fad000 */
[----:B------:R-:W-:Y:S01]  /*4660*/  IMAD.SHL.U32 R5, R0, 0x10, RZ ;  /* 0x0000001000057824 */ /* 0x000fe200078e00ff */
[----:B------:R-:W-:Y:S01]  /*4670*/  LEA R0, R32, R9, 0x3 ;  /* 0x0000000920007211 */ /* 0x000fe200078e18ff */
[----:B------:R-:W2:Y:S01]  /*4680*/  LDS R41, [R30+UR8] ;  /* 0x000000081e297984 */ /* 0x000ea20008000800 */
[----:B------:R-:W-:-:S02]  /*4690*/  IADD3.X R42, PT, PT, R4, UR7, R35, P1, P2 ;  /* 0x00000007042a7c10 */ /* 0x000fc40008fe4423 */
[----:B------:R-:W-:Y:S01]  /*46a0*/  LOP3.LUT R5, R5, 0x70, RZ, 0xc0, !PT ;  /* 0x0000007005057812 */ /* 0x000fe200078ec0ff */
[----:B------:R-:W-:Y:S01]  /*46b0*/  IMAD R13, R32, 0x8, R0 ;  /* 0x00000008200d7824 */ /* 0x000fe200078e0200 */
[-C--:B------:R-:W-:Y:S01]  /*46c0*/  LEA R4, P1, R7, R34.reuse, 0x1 ;  /* 0x0000002207047211 */ /* 0x080fe200078208ff */
[----:B------:R-:W4:Y:S01]  /*46d0*/  LDS R43, [R30+UR8+0x100] ;  /* 0x000100081e2b7984 */ /* 0x000f220008000800 */
[----:B------:R-:W-:Y:S01]  /*46e0*/  LEA R6, P2, R8, R34, 0x1 ;  /* 0x0000002208067211 */ /* 0x000fe200078408ff */
[----:B------:R-:W-:Y:S01]  /*46f0*/  VIADD R40, R5, UR8 ;  /* 0x0000000805287c36 */ /* 0x000fe20008000000 */
[-C--:B------:R-:W-:Y:S01]  /*4700*/  LEA.HI.X.SX32 R5, R7, R42.reuse, 0x1, P1 ;  /* 0x0000002a07057211 */ /* 0x080fe200008f0eff */
[----:B-1----:R-:W-:Y:S01]  /*4710*/  IMAD R15, R32, 0x8, R13 ;  /* 0x00000008200f7824 */ /* 0x002fe200078e020d */
[----:B------:R-:W-:Y:S01]  /*4720*/  LEA.HI.X.SX32 R7, R8, R42, 0x1, P2 ;  /* 0x0000002a08077211 */ /* 0x000fe200010f0eff */
[----:B------:R-:W1:Y:S01]  /*4730*/  LDS R45, [R30+UR8+0x200] ;  /* 0x000200081e2d7984 */ /* 0x000e620008000800 */
[-C--:B------:R-:W-:Y:S01]  /*4740*/  LEA R10, P2, R0, R34.reuse, 0x1 ;  /* 0x00000022000a7211 */ /* 0x080fe200078408ff */
[----:B------:R-:W-:Y:S01]  /*4750*/  IMAD R17, R32, 0x8, R15 ;  /* 0x0000000820117824 */ /* 0x000fe200078e020f */
[C---:B------:R-:W-:Y:S01]  /*4760*/  LEA R8, P1, R9.reuse, R34, 0x1 ;  /* 0x0000002209087211 */ /* 0x040fe200078208ff */
[----:B------:R-:W5:Y:S01]  /*4770*/  LDS R47, [R30+UR8+0x300] ;  /* 0x000300081e2f7984 */ /* 0x000f620008000800 */
[-C--:B------:R-:W-:Y:S01]  /*4780*/  LEA.HI.X.SX32 R11, R0, R42.reuse, 0x1, P2 ;  /* 0x0000002a000b7211 */ /* 0x080fe200010f0eff */
[C---:B------:R-:W-:Y:S01]  /*4790*/  IMAD R0, R32.reuse, 0x8, R17 ;  /* 0x0000000820007824 */ /* 0x040fe200078e0211 */
[----:B------:R-:W-:Y:S01]  /*47a0*/  LEA.HI.X.SX32 R9, R9, R42, 0x1, P1 ;  /* 0x0000002a09097211 */ /* 0x000fe200008f0eff */
[----:B------:R-:W5:Y:S01]  /*47b0*/  LDS R49, [R30+UR8+0x400] ;  /* 0x000400081e317984 */ /* 0x000f620008000800 */
[-C--:B------:R-:W-:Y:S01]  /*47c0*/  LEA R14, P1, R15, R34.reuse, 0x1 ;  /* 0x000000220f0e7211 */ /* 0x080fe200078208ff */
[----:B------:R-:W-:Y:S01]  /*47d0*/  IMAD R21, R32, 0x8, R0 ;  /* 0x0000000820157824 */ /* 0x000fe200078e0200 */
[-C--:B---3--:R-:W-:Y:S01]  /*47e0*/  LEA R18, P2, R0, R34.reuse, 0x1 ;  /* 0x0000002200127211 */ /* 0x088fe200078408ff */
[----:B------:R-:W3:Y:S01]  /*47f0*/  LDS R51, [R30+UR8+0x500] ;  /* 0x000500081e337984 */ /* 0x000ee20008000800 */
[----:B------:R-:W-:Y:S01]  /*4800*/  LEA R12, P6, R13, R34, 0x1 ;  /* 0x000000220d0c7211 */ /* 0x000fe200078c08ff */
[----:B------:R-:W-:Y:S01]  /*4810*/  IMAD R23, R32, 0x8, R21 ;  /* 0x0000000820177824 */ /* 0x000fe200078e0215 */
[-C--:B------:R-:W-:Y:S01]  /*4820*/  LEA.HI.X.SX32 R19, R0, R42.reuse, 0x1, P2 ;  /* 0x0000002a00137211 */ /* 0x080fe200010f0eff */
[----:B------:R-:W3:Y:S01]  /*4830*/  LDS R53, [R30+UR8+0x600] ;  /* 0x000600081e357984 */ /* 0x000ee20008000800 */
[----:B------:R-:W-:Y:S01]  /*4840*/  LEA.HI.X.SX32 R15, R15, R42, 0x1, P1 ;  /* 0x0000002a0f0f7211 */ /* 0x000fe200008f0eff */
[----:B0-----:R-:W-:Y:S01]  /*4850*/  UIMAD UR6, UR9, UR6, URZ ;  /* 0x00000006090672a4 */ /* 0x001fe2000f8e02ff */
[C---:B------:R-:W-:Y:S01]  /*4860*/  LEA R25, R32.reuse, R23, 0x3 ;  /* 0x0000001720197211 */ /* 0x040fe200078e18ff */
[----:B------:R0:W3:Y:S01]  /*4870*/  LDS R55, [R30+UR8+0x700] ;  /* 0x000700081e377984 */ /* 0x0000e20008000800 */
[-C--:B------:R-:W-:Y:S01]  /*4880*/  LEA R16, P1, R17, R34.reuse, 0x1 ;  /* 0x0000002211107211 */ /* 0x080fe200078208ff */
[----:B------:R-:W-:Y:S01]  /*4890*/  USHF.L.U32 UR5, UR6, 0x2, URZ ;  /* 0x0000000206057899 */ /* 0x000fe200080006ff */
[----:B------:R-:W-:Y:S01]  /*48a0*/  LEA R22, P2, R23, R34, 0x1 ;  /* 0x0000002217167211 */ /* 0x000fe200078408ff */
[C---:B------:R-:W-:Y:S01]  /*48b0*/  IMAD R27, R32.reuse, 0x8, R25 ;  /* 0x00000008201b7824 */ /* 0x040fe200078e0219 */
[-C--:B------:R-:W-:Y:S01]  /*48c0*/  LEA.HI.X.SX32 R13, R13, R42.reuse, 0x1, P6 ;  /* 0x0000002a0d0d7211 */ /* 0x080fe200030f0eff */
[----:B------:R-:W-:Y:S01]  /*48d0*/  UIMAD.WIDE UR6, UR6, 0x4, URZ ;  /* 0x00000004060678a5 */ /* 0x000fe2000f8e02ff */
[----:B------:R-:W-:Y:S01]  /*48e0*/  FSETP.NEU.AND P3, PT, R33, RZ, PT ;  /* 0x000000ff2100720b */ /* 0x000fe20003f6d000 */
[C---:B------:R-:W-:Y:S01]  /*48f0*/  IMAD R0, R32.reuse, 0x8, R27 ;  /* 0x0000000820007824 */ /* 0x040fe200078e021b */
[----:B------:R-:W-:Y:S01]  /*4900*/  LEA.HI.X.SX32 R17, R17, R42, 0x1, P1 ;  /* 0x0000002a11117211 */ /* 0x000fe200008f0eff */
[----:B--2---:R-:W-:Y:S01]  /*4910*/  STG.E.U16 desc[UR10][R4.64], R41 ;  /* 0x0000002904007986 */ /* 0x004fe2000c10150a */
[-C--:B------:R-:W-:Y:S01]  /*4920*/  LEA R24, P6, R25, R34.reuse, 0x1 ;  /* 0x0000002219187211 */ /* 0x080fe200078c08ff */
[C---:B------:R-:W-:Y:S01]  /*4930*/  IMAD R31, R32.reuse, 0x8, R0 ;  /* 0x00000008201f7824 */ /* 0x040fe200078e0200 */
[----:B------:R-:W-:Y:S01]  /*4940*/  LEA R20, P1, R21, R34, 0x1 ;  /* 0x0000002215147211 */ /* 0x000fe200078208ff */
[----:B----4-:R2:W-:Y:S01]  /*4950*/  STG.E.U16 desc[UR10][R6.64], R43 ;  /* 0x0000002b06007986 */ /* 0x0105e2000c10150a */
[----:B------:R-:W-:Y:S01]  /*4960*/  LEA.HI.X.SX32 R23, R23, R42, 0x1, P2 ;  /* 0x0000002a17177211 */ /* 0x000fe200010f0eff */
[----:B------:R-:W-:Y:S01]  /*4970*/  IMAD R33, R32, 0x8, R31 ;  /* 0x0000000820217824 */ /* 0x000fe200078e021f */
[----:B------:R-:W-:-:S02]  /*4980*/  LEA R28, P2, R0, R34, 0x1 ;  /* 0x00000022001c7211 */ /* 0x000fc400078408ff */
[-C--:B------:R-:W-:Y:S01]  /*4990*/  LEA.HI.X.SX32 R25, R25, R42.reuse, 0x1, P6 ;  /* 0x0000002a19197211 */ /* 0x080fe200030f0eff */
[----:B------:R-:W-:Y:S01]  /*49a0*/  IMAD R35, R32, 0x8, R33 ;  /* 0x0000000820237824 */ /* 0x000fe200078e0221 */
[----:B------:R-:W-:Y:S01]  /*49b0*/  LEA.HI.X.SX32 R21, R21, R42, 0x1, P1 ;  /* 0x0000002a15157211 */ /* 0x000fe200008f0eff */
[----:B-1----:R-:W-:Y:S01]  /*49c0*/  STG.E.U16 desc[UR10][R8.64], R45 ;  /* 0x0000002d08007986 */ /* 0x002fe2000c10150a */
[-C--:B0-----:R-:W-:Y:S02]  /*49d0*/  LEA R30, P6, R31, R34.reuse, 0x1 ;  /* 0x000000221f1e7211 */ /* 0x081fe400078c08ff */
[----:B------:R-:W-:Y:S01]  /*49e0*/  LEA R26, P1, R27, R34, 0x1 ;  /* 0x000000221b1a7211 */ /* 0x000fe200078208ff */
[----:B-----5:R0:W-:Y:S01]  /*49f0*/  STG.E.U16 desc[UR10][R10.64], R47 ;  /* 0x0000002f0a007986 */ /* 0x0201e2000c10150a */
[-C--:B------:R-:W-:Y:S01]  /*4a00*/  LEA.HI.X.SX32 R29, R0, R42.reuse, 0x1, P2 ;  /* 0x0000002a001d7211 */ /* 0x080fe200010f0eff */
[----:B--2---:R-:W1:Y:S01]  /*4a10*/  LDC.64 R6, c[0x0][0x3a0] ;  /* 0x0000e800ff067b82 */ /* 0x004e620000000a00 */
[----:B------:R-:W-:Y:S01]  /*4a20*/  PRMT R0, R41, 0x7632, R0 ;  /* 0x0000763229007816 */ /* 0x000fe20000000000 */
[----:B------:R2:W-:Y:S01]  /*4a30*/  STG.E.U16 desc[UR10][R12.64], R49 ;  /* 0x000000310c007986 */ /* 0x0005e2000c10150a */
[----:B------:R-:W-:-:S02]  /*4a40*/  LEA.HI.X.SX32 R31, R31, R42, 0x1, P6 ;  /* 0x0000002a1f1f7211 */ /* 0x000fc400030f0eff */
[----:B------:R-:W-:Y:S01]  /*4a50*/  LEA R32, P2, R33, R34, 0x1 ;  /* 0x0000002221207211 */ /* 0x000fe200078408ff */
[----:B---3--:R3:W-:Y:S01]  /*4a60*/  STG.E.U16 desc[UR10][R14.64], R51 ;  /* 0x000000330e007986 */ /* 0x0087e2000c10150a */
[----:B------:R-:W-:Y:S02]  /*4a70*/  PRMT R4, R45, 0x7632, R4 ;  /* 0x000076322d047816 */ /* 0x000fe40000000004 */
[----:B------:R-:W-:Y:S01]  /*4a80*/  LEA.HI.X.SX32 R27, R27, R42, 0x1, P1 ;  /* 0x0000002a1b1b7211 */ /* 0x000fe200008f0eff */
[----:B------:R4:W-:Y:S01]  /*4a90*/  STG.E.U16 desc[UR10][R16.64], R53 ;  /* 0x0000003510007986 */ /* 0x0009e2000c10150a */
[----:B0-----:R-:W-:Y:S02]  /*4aa0*/  PRMT R11, R43, 0x7632, R11 ;  /* 0x000076322b0b7816 */ /* 0x001fe4000000000b */
[----:B------:R-:W-:Y:S01]  /*4ab0*/  LEA R34, P6, R35, R34, 0x1 ;  /* 0x0000002223227211 */ /* 0x000fe200078c08ff */
[----:B------:R-:W-:Y:S01]  /*4ac0*/  STG.E.U16 desc[UR10][R18.64], R55 ;  /* 0x0000003712007986 */ /* 0x000fe2000c10150a */
[----:B--2---:R-:W-:-:S02]  /*4ad0*/  PRMT R13, R47, 0x7632, R13 ;  /* 0x000076322f0d7816 */ /* 0x004fc4000000000d */
[-C--:B------:R-:W-:Y:S01]  /*4ae0*/  LEA.HI.X.SX32 R33, R33, R42.reuse, 0x1, P2 ;  /* 0x0000002a21217211 */ /* 0x080fe200010f0eff */
[----:B------:R0:W-:Y:S01]  /*4af0*/  STG.E.U16 desc[UR10][R20.64], R0 ;  /* 0x0000000014007986 */ /* 0x0001e2000c10150a */
[----:B---3--:R-:W-:Y:S02]  /*4b00*/  PRMT R14, R49, 0x7632, R14 ;  /* 0x00007632310e7816 */ /* 0x008fe4000000000e */
[----:B------:R-:W-:Y:S01]  /*4b10*/  PRMT R15, R51, 0x7632, R15 ;  /* 0x00007632330f7816 */ /* 0x000fe2000000000f */
[----:B------:R-:W-:Y:S01]  /*4b20*/  STG.E.U16 desc[UR10][R22.64], R11 ;  /* 0x0000000b16007986 */ /* 0x000fe2000c10150a */
[----:B----4-:R-:W-:Y:S02]  /*4b30*/  PRMT R16, R53, 0x7632, R16 ;  /* 0x0000763235107816 */ /* 0x010fe40000000010 */
[----:B------:R-:W-:Y:S01]  /*4b40*/  LEA.HI.X.SX32 R35, R35, R42, 0x1, P6 ;  /* 0x0000002a23237211 */ /* 0x000fe200030f0eff */
[----:B------:R2:W-:Y:S01]  /*4b50*/  STG.E.U16 desc[UR10][R24.64], R4 ;  /* 0x0000000418007986 */ /* 0x0005e2000c10150a */
[----:B------:R-:W-:-:S02]  /*4b60*/  PRMT R17, R55, 0x7632, R17 ;  /* 0x0000763237117816 */ /* 0x000fc40000000011 */
[----:B------:R-:W-:Y:S01]  /*4b70*/  FSETP.NEU.AND P1, PT, R44, RZ, PT ;  /* 0x000000ff2c00720b */ /* 0x000fe20003f2d000 */
[----:B------:R3:W-:Y:S01]  /*4b80*/  STG.E.U16 desc[UR10][R26.64], R13 ;  /* 0x0000000d1a007986 */ /* 0x0007e2000c10150a */
[----:B------:R-:W-:Y:S01]  /*4b90*/  FSEL R3, R3, -INF , P3 ;  /* 0xff80000003037808 */ /* 0x000fe20001800000 */
[----:B0-----:R-:W-:Y:S01]  /*4ba0*/  IMAD.HI R0, R2, 0x4, RZ ;  /* 0x0000000402007827 */ /* 0x001fe200078e02ff */
[----:B------:R-:W-:Y:S01]  /*4bb0*/  FSEL R36, R36, -INF , P4 ;  /* 0xff80000024247808 */ /* 0x000fe20002000000 */
[----:B------:R3:W-:Y:S01]  /*4bc0*/  STG.E.U16 desc[UR10][R28.64], R14 ;  /* 0x0000000e1c007986 */ /* 0x0007e2000c10150a */
[----:B------:R-:W-:Y:S01]  /*4bd0*/  FSEL R37, R37, -INF , P5 ;  /* 0xff80000025257808 */ /* 0x000fe20002800000 */
[----:B------:R-:W-:Y:S01]  /*4be0*/  FFMA R164, R3, 0.69314718246459960938, R168 ;  /* 0x3f31721803a47823 */ /* 0x000fe200000000a8 */
[----:B------:R-:W-:Y:S01]  /*4bf0*/  FSEL R38, R38, -INF , P1 ;  /* 0xff80000026267808 */ /* 0x000fe20000800000 */
[----:B------:R3:W-:Y:S01]  /*4c00*/  STG.E.U16 desc[UR10][R30.64], R15 ;  /* 0x0000000f1e007986 */ /* 0x0007e2000c10150a */
[----:B------:R-:W-:Y:S01]  /*4c10*/  FFMA R165, R36, 0.69314718246459960938, R169 ;  /* 0x3f31721824a57823 */ /* 0x000fe200000000a9 */
[----:B------:R-:W-:Y:S01]  /*4c20*/  FFMA R166, R37, 0.69314718246459960938, R166 ;  /* 0x3f31721825a67823 */ /* 0x000fe200000000a6 */
[----:B--2---:R-:W-:Y:S01]  /*4c30*/  LEA R4, R46, UR8, 0x2 ;  /* 0x000000082e047c11 */ /* 0x004fe2000f8e10ff */
[----:B------:R3:W-:Y:S01]  /*4c40*/  STG.E.U16 desc[UR10][R32.64], R16 ;  /* 0x0000001020007986 */ /* 0x0007e2000c10150a */
[----:B------:R-:W-:Y:S01]  /*4c50*/  FFMA R167, R38, 0.69314718246459960938, R167 ;  /* 0x3f31721826a77823 */ /* 0x000fe200000000a7 */
[----:B------:R-:W-:Y:S01]  /*4c60*/  IMAD.SHL.U32 R3, R2, 0x4, RZ ;  /* 0x0000000402037824 */ /* 0x000fe200078e00ff */
[----:B------:R-:W-:Y:S01]  /*4c70*/  LEA.HI R40, R39, R40, RZ, 0x1f ;  /* 0x0000002827287211 */ /* 0x000fe200078ff8ff */
[----:B------:R3:W-:Y:S01]  /*4c80*/  STG.E.U16 desc[UR10][R34.64], R17 ;  /* 0x0000001122007986 */ /* 0x0007e2000c10150a */
[----:B------:R-:W-:Y:S02]  /*4c90*/  BAR.SYNC.DEFER_BLOCKING 0x0 ;  /* 0x0000000000007b1d */ /* 0x000fe40000010000 */
[----:B-1----:R-:W-:-:S04]  /*4ca0*/  IADD3 R2, P1, P2, R3, UR5, R6 ;  /* 0x0000000503027c10 */ /* 0x002fc8000fa3e006 */
[----:B------:R-:W-:Y:S01]  /*4cb0*/  IADD3.X R3, PT, PT, R0, UR7, R7, P1, P2 ;  /* 0x0000000700037c10 */ /* 0x000fe20008fe4407 */
[----:B------:R3:W-:Y:S01]  /*4cc0*/  STS.128 [R4], R164 ;  /* 0x000000a404007388 */ /* 0x0007e20000000c00 */
[----:B------:R-:W-:Y:S06]  /*4cd0*/  BAR.SYNC.DEFER_BLOCKING 0x0 ;  /* 0x0000000000007b1d */ /* 0x000fec0000010000 */
[----:B------:R-:W-:Y:S05]  /*4ce0*/  @P0 EXIT ;  /* 0x000000000000094d */ /* 0x000fea0003800000 */
[----:B------:R-:W0:Y:S04]  /*4cf0*/  LDS R5, [R40] ;  /* 0x0000000028057984 */ /* 0x000e280000000800 */
[----:B0-----:R-:W-:Y:S01]  /*4d00*/  STG.E desc[UR10][R2.64], R5 ;  /* 0x0000000502007986 */ /* 0x001fe2000c10190a */
[----:B------:R-:W-:Y:S05]  /*4d10*/  EXIT ;  /* 0x000000000000794d */ /* 0x000fea0003800000 */
.L_x_10:
[----:B------:R-:W-:-:S00]  /*4d20*/  BRA `(.L_x_10) ;  /* 0xfffffffc00fc7947 */ /* 0x000fc0000383ffff */
[----:B------:R-:W-:-:S00]  /*4d30*/  NOP ;  /* 0x0000000000007918 */ /* 0x000fc00000000000 */
        /* <DEDUP_REMOVED lines=12> */
.L_x_11:


//--------------------- .nv.global.init           --------------------------
	.section	.nv.global.init,"aw",@progbits
.nv.global.init:
	.type		_$_str,@object
	.size		_$_str,(.L_0 - _$_str)
_$_str:
        /*0000*/ 	.byte	0x5f, 0x5f, 0x43, 0x55, 0x44, 0x41, 0x5f, 0x46, 0x54, 0x5a, 0x00
.L_0:


//--------------------- .nv.shared.attn_fwd       --------------------------
	.section	.nv.shared.attn_fwd,"aw",@nobits
	.sectionflags	@""
	.align	16
	.zero		1024


//--------------------- .nv.shared.reserved.0     --------------------------
	.section	.nv.shared.reserved.0,"aw",@nobits
	.weak		__nv_reservedSMEM_offset_0_alias
	.size		__nv_reservedSMEM_offset_0_alias, 0, 64
	.other		__nv_reservedSMEM_offset_0_alias,@"STO_CUDA_RESERVED_SHARED STV_DEFAULT"
__nv_reservedSMEM_offset_0_alias:
	.zero		0
	.zero		64


//--------------------- .nv.constant0.attn_fwd    --------------------------
	.section	.nv.constant0.attn_fwd,"a",@progbits
	.sectionflags	@""
	.align	4
.nv.constant0.attn_fwd:
	.zero		1032


//--------------------- SYMBOLS --------------------------

	.type		.nv.reservedSmem.offset0,@object
	.size		.nv.reservedSmem.offset0,0x4
	.type		.nv.reservedSmem.cap,@object
	.size		.nv.reservedSmem.cap,0x4
